// auto-generated by cutlass_sweep.gemm — config: {"arch": "sm_90", "cluster_m": 1, "cluster_n": 1, "dtype": "tf32", "dtype_b": "tf32", "layout": "nt", "stages": 4, "tile_k": 32, "tile_m": 128, "tile_n": 128}
#include "cutlass/cutlass.h"
#include "cutlass/gemm/collective/collective_builder.hpp"
#include "cutlass/gemm/device/gemm_universal_adapter.h"
#include "cutlass/gemm/kernel/gemm_universal.hpp"
#include "cutlass/epilogue/collective/collective_builder.hpp"

using ElemA = cutlass::tfloat32_t;
using ElemB = cutlass::tfloat32_t;
using ElemCD = cutlass::tfloat32_t;
using Acc  = float;
using TileShape    = cute::Shape<cute::_128, cute::_128, cute::_32>;
using ClusterShape = cute::Shape<cute::_1, cute::_1, cute::_1>;

using CollectiveEpilogue = typename cutlass::epilogue::collective::CollectiveBuilder<
    cutlass::arch::Sm90, cutlass::arch::OpClassTensorOp,
    TileShape, ClusterShape,
    cutlass::epilogue::collective::EpilogueTileAuto,
    Acc, Acc,
    ElemCD, cutlass::layout::RowMajor, 128 / cutlass::sizeof_bits<ElemCD>::value,
    ElemCD, cutlass::layout::RowMajor, 128 / cutlass::sizeof_bits<ElemCD>::value,
    cutlass::epilogue::collective::EpilogueScheduleAuto
  >::CollectiveOp;

using CollectiveMainloop = typename cutlass::gemm::collective::CollectiveBuilder<
    cutlass::arch::Sm90, cutlass::arch::OpClassTensorOp,
    ElemA, cutlass::layout::RowMajor, 128 / cutlass::sizeof_bits<ElemA>::value,
    ElemB, cutlass::layout::ColumnMajor, 128 / cutlass::sizeof_bits<ElemB>::value,
    Acc,
    TileShape, ClusterShape,
    cutlass::gemm::collective::StageCount<4>,
    cutlass::gemm::collective::KernelScheduleAuto
  >::CollectiveOp;

using GemmKernel = cutlass::gemm::kernel::GemmUniversal<
    cute::Shape<int,int,int,int>,
    CollectiveMainloop,
    CollectiveEpilogue
>;
using Gemm = cutlass::gemm::device::GemmUniversalAdapter<GemmKernel>;

// Force the device kernel symbol into the cubin without needing a host main.
auto* _anchor = &cutlass::device_kernel<GemmKernel>;


// ===== COMPILED SASS (sm_90a) =====

	.target	sm_90a

	.elftype	@"ET_EXEC"


//--------------------- .note.nv.tkinfo           --------------------------
	.section	.note.nv.tkinfo,"",@"SHT_NOTE"
	.sectionflags	@"SHF_NOTE_NV_TKINFO"
	.tkinfo
        /*0018*/ 	.word	0x00000002
        /*0030*/ 	.string	""
        /*0030*/ 	.string	"ptxas"
        /*0030*/ 	.string	"Cuda compilation tools, release 13.0, V13.0.88"
        /*0030*/ 	.string	"Build cuda_13.0.r13.0/compiler.36424714_0"
        /*0030*/ 	.string	"-arch sm_90a -m 64 "



//--------------------- .note.nv.cuinfo           --------------------------
	.section	.note.nv.cuinfo,"",@"SHT_NOTE"
	.sectionflags	@"SHF_NOTE_NV_CUINFO"
        /*0018*/ 	.short	0x0002
        /*001a*/ 	.short	0x005a
        /*001c*/ 	.short	0x0082
	.zero		2


//--------------------- .nv.info                  --------------------------
	.section	.nv.info,"",@"SHT_CUDA_INFO"
	.align	4


	//----- nvinfo : EIATTR_REGCOUNT
	.align		4
        /*0000*/ 	.byte	0x04, 0x2f
        /*0002*/ 	.short	(.L_15 - .L_14)
	.align		4
.L_14:
        /*0004*/ 	.word	index@(_ZN7cutlass13device_kernelINS_4gemm6kernel13GemmUniversalIN4cute5tupleIJiiiiEEENS1_10collective13CollectiveMmaINS1_34MainloopSm90TmaGmmaWarpSpecializedILi4ENS5_IJNS4_1CILi1EEESB_SB_EEENS1_35KernelTmaWarpSpecializedCooperativeEEENS5_IJNSA_ILi128EEESF_NSA_ILi32EEEEEENS_10tfloat32_tENS5_IJlSB_lEEESI_SJ_NS4_8TiledMMAINS4_8MMA_AtomIJNS4_4SM904GMMA30MMA_64x128x8_F32TF32TF32_SS_TNILNSN_7ScaleInE1ELSP_1EEEEEENS4_6LayoutINS5_IJNSA_ILi2EEESB_SB_EEENS5_IJSB_NSA_ILi0EEESV_EEEEENS5_IJNS4_10UnderscoreESY_SY_EEEEENS4_13SM90_TMA_LOADENS4_14ComposedLayoutINS4_7SwizzleILi3ELi4ELi3EEENS4_18smem_ptr_flag_bitsILi32EEENSS_INS5_IJNSA_ILi8EEESG_EEENS5_IJSG_SB_EEEEEEEvNS4_8identityES11_S1B_vS1C_EENS_8epilogue10collective6detail29Sm90TmaWarpSpecializedAdapterINS1F_15DefaultEpilogueISI_SJ_SJ_NS1E_6thread17LinearCombinationISI_Li1EffLNS1J_9ScaleType4KindE0ELNS_15FloatRoundStyleE2ESI_EENS1_15EpilogueDefaultEEEEEvvEEEEvNT_6ParamsE)
        /*0008*/ 	.word	0x000000a8


	//----- nvinfo : EIATTR_FRAME_SIZE
	.align		4
.L_15:
        /*000c*/ 	.byte	0x04, 0x11
        /*000e*/ 	.short	(.L_17 - .L_16)
	.align		4
.L_16:
        /*0010*/ 	.word	index@(_ZN7cutlass13device_kernelINS_4gemm6kernel13GemmUniversalIN4cute5tupleIJiiiiEEENS1_10collective13CollectiveMmaINS1_34MainloopSm90TmaGmmaWarpSpecializedILi4ENS5_IJNS4_1CILi1EEESB_SB_EEENS1_35KernelTmaWarpSpecializedCooperativeEEENS5_IJNSA_ILi128EEESF_NSA_ILi32EEEEEENS_10tfloat32_tENS5_IJlSB_lEEESI_SJ_NS4_8TiledMMAINS4_8MMA_AtomIJNS4_4SM904GMMA30MMA_64x128x8_F32TF32TF32_SS_TNILNSN_7ScaleInE1ELSP_1EEEEEENS4_6LayoutINS5_IJNSA_ILi2EEESB_SB_EEENS5_IJSB_NSA_ILi0EEESV_EEEEENS5_IJNS4_10UnderscoreESY_SY_EEEEENS4_13SM90_TMA_LOADENS4_14ComposedLayoutINS4_7SwizzleILi3ELi4ELi3EEENS4_18smem_ptr_flag_bitsILi32EEENSS_INS5_IJNSA_ILi8EEESG_EEENS5_IJSG_SB_EEEEEEEvNS4_8identityES11_S1B_vS1C_EENS_8epilogue10collective6detail29Sm90TmaWarpSpecializedAdapterINS1F_15DefaultEpilogueISI_SJ_SJ_NS1E_6thread17LinearCombinationISI_Li1EffLNS1J_9ScaleType4KindE0ELNS_15FloatRoundStyleE2ESI_EENS1_15EpilogueDefaultEEEEEvvEEEEvNT_6ParamsE)
        /*0014*/ 	.word	0x00000000


	//----- nvinfo : EIATTR_MIN_STACK_SIZE
	.align		4
.L_17:
        /*0018*/ 	.byte	0x04, 0x12
        /*001a*/ 	.short	(.L_19 - .L_18)
	.align		4
.L_18:
        /*001c*/ 	.word	index@(_ZN7cutlass13device_kernelINS_4gemm6kernel13GemmUniversalIN4cute5tupleIJiiiiEEENS1_10collective13CollectiveMmaINS1_34MainloopSm90TmaGmmaWarpSpecializedILi4ENS5_IJNS4_1CILi1EEESB_SB_EEENS1_35KernelTmaWarpSpecializedCooperativeEEENS5_IJNSA_ILi128EEESF_NSA_ILi32EEEEEENS_10tfloat32_tENS5_IJlSB_lEEESI_SJ_NS4_8TiledMMAINS4_8MMA_AtomIJNS4_4SM904GMMA30MMA_64x128x8_F32TF32TF32_SS_TNILNSN_7ScaleInE1ELSP_1EEEEEENS4_6LayoutINS5_IJNSA_ILi2EEESB_SB_EEENS5_IJSB_NSA_ILi0EEESV_EEEEENS5_IJNS4_10UnderscoreESY_SY_EEEEENS4_13SM90_TMA_LOADENS4_14ComposedLayoutINS4_7SwizzleILi3ELi4ELi3EEENS4_18smem_ptr_flag_bitsILi32EEENSS_INS5_IJNSA_ILi8EEESG_EEENS5_IJSG_SB_EEEEEEEvNS4_8identityES11_S1B_vS1C_EENS_8epilogue10collective6detail29Sm90TmaWarpSpecializedAdapterINS1F_15DefaultEpilogueISI_SJ_SJ_NS1E_6thread17LinearCombinationISI_Li1EffLNS1J_9ScaleType4KindE0ELNS_15FloatRoundStyleE2ESI_EENS1_15EpilogueDefaultEEEEEvvEEEEvNT_6ParamsE)
        /*0020*/ 	.word	0x00000000
.L_19:


//--------------------- .nv.compat                --------------------------
	.section	.nv.compat,"",@"SHT_CUDA_COMPAT_INFO"
	.align	4
        /*0000*/ 	.byte	0x02, 0x09, 0x01, 0x00, 0x02, 0x02, 0x04, 0x00, 0x02, 0x05, 0x05, 0x00, 0x03, 0x07, 0x01, 0x01
        /*0010*/ 	.byte	0x02, 0x03, 0x01, 0x00, 0x02, 0x06, 0x01, 0x00, 0x04, 0x0b, 0x08, 0x00, 0x00, 0x00, 0x00, 0x00
        /*0020*/ 	.byte	0x00, 0x00, 0x00, 0x00


//--------------------- .nv.info._ZN7cutlass13device_kernelINS_4gemm6kernel13GemmUniversalIN4cute5tupleIJiiiiEEENS1_10collective13CollectiveMmaINS1_34MainloopSm90TmaGmmaWarpSpecializedILi4ENS5_IJNS4_1CILi1EEESB_SB_EEENS1_35KernelTmaWarpSpecializedCooperativeEEENS5_IJNSA_ILi128EEESF_NSA_ILi32EEEEEENS_10tfloat32_tENS5_IJlSB_lEEESI_SJ_NS4_8TiledMMAINS4_8MMA_AtomIJNS4_4SM904GMMA30MMA_64x128x8_F32TF32TF32_SS_TNILNSN_7ScaleInE1ELSP_1EEEEEENS4_6LayoutINS5_IJNSA_ILi2EEESB_SB_EEENS5_IJSB_NSA_ILi0EEESV_EEEEENS5_IJNS4_10UnderscoreESY_SY_EEEEENS4_13SM90_TMA_LOADENS4_14ComposedLayoutINS4_7SwizzleILi3ELi4ELi3EEENS4_18smem_ptr_flag_bitsILi32EEENSS_INS5_IJNSA_ILi8EEESG_EEENS5_IJSG_SB_EEEEEEEvNS4_8identityES11_S1B_vS1C_EENS_8epilogue10collective6detail29Sm90TmaWarpSpecializedAdapterINS1F_15DefaultEpilogueISI_SJ_SJ_NS1E_6thread17LinearCombinationISI_Li1EffLNS1J_9ScaleType4KindE0ELNS_15FloatRoundStyleE2ESI_EENS1_15EpilogueDefaultEEEEEvvEEEEvNT_6ParamsE --------------------------
	.section	.nv.info._ZN7cutlass13device_kernelINS_4gemm6kernel13GemmUniversalIN4cute5tupleIJiiiiEEENS1_10collective13CollectiveMmaINS1_34MainloopSm90TmaGmmaWarpSpecializedILi4ENS5_IJNS4_1CILi1EEESB_SB_EEENS1_35KernelTmaWarpSpecializedCooperativeEEENS5_IJNSA_ILi128EEESF_NSA_ILi32EEEEEENS_10tfloat32_tENS5_IJlSB_lEEESI_SJ_NS4_8TiledMMAINS4_8MMA_AtomIJNS4_4SM904GMMA30MMA_64x128x8_F32TF32TF32_SS_TNILNSN_7ScaleInE1ELSP_1EEEEEENS4_6LayoutINS5_IJNSA_ILi2EEESB_SB_EEENS5_IJSB_NSA_ILi0EEESV_EEEEENS5_IJNS4_10UnderscoreESY_SY_EEEEENS4_13SM90_TMA_LOADENS4_14ComposedLayoutINS4_7SwizzleILi3ELi4ELi3EEENS4_18smem_ptr_flag_bitsILi32EEENSS_INS5_IJNSA_ILi8EEESG_EEENS5_IJSG_SB_EEEEEEEvNS4_8identityES11_S1B_vS1C_EENS_8epilogue10collective6detail29Sm90TmaWarpSpecializedAdapterINS1F_15DefaultEpilogueISI_SJ_SJ_NS1E_6thread17LinearCombinationISI_Li1EffLNS1J_9ScaleType4KindE0ELNS_15FloatRoundStyleE2ESI_EENS1_15EpilogueDefaultEEEEEvvEEEEvNT_6ParamsE,"",@"SHT_CUDA_INFO"
	.sectionflags	@""
	.align	4


	//----- nvinfo : EIATTR_CUDA_API_VERSION
	.align		4
        /*0000*/ 	.byte	0x04, 0x37
        /*0002*/ 	.short	(.L_21 - .L_20)
.L_20:
        /*0004*/ 	.word	0x00000082


	//----- nvinfo : EIATTR_KPARAM_INFO
	.align		4
.L_21:
        /*0008*/ 	.byte	0x04, 0x17
        /*000a*/ 	.short	(.L_23 - .L_22)
.L_22:
        /*000c*/ 	.word	0x00000000
        /*0010*/ 	.short	0x0000
        /*0012*/ 	.short	0x0070
        /*0014*/ 	.byte	0x00, 0xf0, 0x01, 0x10


	//----- nvinfo : EIATTR_SPARSE_MMA_MASK
	.align		4
.L_23:
        /*0018*/ 	.byte	0x03, 0x50
        /*001a*/ 	.short	0x0000


	//----- nvinfo : EIATTR_MAXREG_COUNT
	.align		4
        /*001c*/ 	.byte	0x03, 0x1b
        /*001e*/ 	.short	0x00a8


	//----- nvinfo : EIATTR_NUM_BARRIERS
	.align		4
        /*0020*/ 	.byte	0x02, 0x4c
        /*0022*/ 	.byte	0x01
	.zero		1


	//----- nvinfo : EIATTR_EXTERNS
	.align		4
        /*0024*/ 	.byte	0x04, 0x0f
        /*0026*/ 	.short	(.L_25 - .L_24)


	//   ....[0]....
	.align		4
.L_24:
        /*0028*/ 	.word	index@(__assertfail)


	//----- nvinfo : EIATTR_MERCURY_ISA_VERSION
	.align		4
.L_25:
        /*002c*/ 	.byte	0x03, 0x5f
        /*002e*/ 	.short	0x0101


	//----- nvinfo : EIATTR_INT_WARP_WIDE_INSTR_OFFSETS
	.align		4
        /*0030*/ 	.byte	0x04, 0x31
        /*0032*/ 	.short	(.L_27 - .L_26)


	//   ....[0]....
.L_26:
        /*0034*/ 	.word	0x000003b0


	//   ....[1]....
        /*0038*/ 	.word	0x000003c0


	//   ....[2]....
        /*003c*/ 	.word	0x000004e0


	//----- nvinfo : EIATTR_COOP_GROUP_MASK_REGIDS
	.align		4
.L_27:
        /*0040*/ 	.byte	0x04, 0x29
        /*0042*/ 	.short	(.L_29 - .L_28)


	//   ....[0]....
.L_28:
        /*0044*/ 	.word	0xffffffff


	//   ....[1]....
        /*0048*/ 	.word	0xffffffff


	//   ....[2]....
        /*004c*/ 	.word	0xffffffff


	//   ....[3]....
        /*0050*/ 	.word	0xffffffff


	//   ....[4]....
        /*0054*/ 	.word	0xffffffff


	//----- nvinfo : EIATTR_COOP_GROUP_INSTR_OFFSETS
	.align		4
.L_29:
        /*0058*/ 	.byte	0x04, 0x28
        /*005a*/ 	.short	(.L_31 - .L_30)


	//   ....[0]....
.L_30:
        /*005c*/ 	.word	0x00000060


	//   ....[1]....
        /*0060*/ 	.word	0x00000070


	//   ....[2]....
        /*0064*/ 	.word	0x00000130


	//   ....[3]....
        /*0068*/ 	.word	0x000002c0


	//   ....[4]....
        /*006c*/ 	.word	0x000011c0


	//----- nvinfo : EIATTR_REG_RECONFIG
	.align		4
.L_31:
        /*0070*/ 	.byte	0x01, 0x54
	.zero		2


	//----- nvinfo : EIATTR_SYSCALL_OFFSETS
	.align		4
        /*0074*/ 	.byte	0x04, 0x46
        /*0076*/ 	.short	(.L_33 - .L_32)


	//   ....[0]....
.L_32:
        /*0078*/ 	.word	0x000013b0


	//----- nvinfo : EIATTR_MBARRIER_INSTR_OFFSETS
	.align		4
.L_33:
        /*007c*/ 	.byte	0x04, 0x39
        /*007e*/ 	.short	(.L_35 - .L_34)


	//   ....[0]....
.L_34:
        /*0080*/ 	.word	0x00000230
        /*0084*/ 	.word	0x000000ff
        /*0088*/ 	.word	0x00000000
        /*008c*/ 	.short	0x0100
        /*008e*/ 	.byte	0x08
	.zero		1


	//   ....[1]....
        /*0090*/ 	.word	0x00000240
        /*0094*/ 	.word	0x000000ff
        /*0098*/ 	.word	0x00000020
        /*009c*/ 	.short	0x0100
        /*009e*/ 	.byte	0x08
	.zero		1


	//   ....[2]....
        /*00a0*/ 	.word	0x00000250
        /*00a4*/ 	.word	0x000000ff
        /*00a8*/ 	.word	0x00000008
        /*00ac*/ 	.short	0x0100
        /*00ae*/ 	.byte	0x08
	.zero		1


	//   ....[3]....
        /*00b0*/ 	.word	0x00000260
        /*00b4*/ 	.word	0x000000ff
        /*00b8*/ 	.word	0x00000028
        /*00bc*/ 	.short	0x0100
        /*00be*/ 	.byte	0x08
	.zero		1


	//   ....[4]....
        /*00c0*/ 	.word	0x00000270
        /*00c4*/ 	.word	0x000000ff
        /*00c8*/ 	.word	0x00000010
        /*00cc*/ 	.short	0x0100
        /*00ce*/ 	.byte	0x08
	.zero		1


	//   ....[5]....
        /*00d0*/ 	.word	0x00000280
        /*00d4*/ 	.word	0x000000ff
        /*00d8*/ 	.word	0x00000030
        /*00dc*/ 	.short	0x0100
        /*00de*/ 	.byte	0x08
	.zero		1


	//   ....[6]....
        /*00e0*/ 	.word	0x00000290
        /*00e4*/ 	.word	0x000000ff
        /*00e8*/ 	.word	0x00000018
        /*00ec*/ 	.short	0x0100
        /*00ee*/ 	.byte	0x08
	.zero		1


	//   ....[7]....
        /*00f0*/ 	.word	0x000002a0
        /*00f4*/ 	.word	0x000000ff
        /*00f8*/ 	.word	0x00000038
        /*00fc*/ 	.short	0x0100
        /*00fe*/ 	.byte	0x08
	.zero		1


	//   ....[8]....
        /*0100*/ 	.word	0x00000560
        /*0104*/ 	.word	0x000000ff
        /*0108*/ 	.word	0x00000050
        /*010c*/ 	.short	0x0100
        /*010e*/ 	.byte	0x08
	.zero		1


	//   ....[9]....
        /*0110*/ 	.word	0x000005c0
        /*0114*/ 	.word	0x000000ff
        /*0118*/ 	.word	0x00000058
        /*011c*/ 	.short	0x0100
        /*011e*/ 	.byte	0x08
	.zero		1


	//   ....[10]....
        /*0120*/ 	.word	0x00001430
        /*0124*/ 	.word	0x00000003
        /*0128*/ 	.word	0x00000000
        /*012c*/ 	.short	0x010a
        /*012e*/ 	.byte	0x3f
	.zero		1


	//   ....[11]....
        /*0130*/ 	.word	0x00001490
        /*0134*/ 	.word	0x00000003
        /*0138*/ 	.word	0x00000000
        /*013c*/ 	.short	0x010a
        /*013e*/ 	.byte	0x3f
	.zero		1


	//   ....[12]....
        /*0140*/ 	.word	0x000017e0
        /*0144*/ 	.word	0x000000ff
        /*0148*/ 	.word	0x00000000
        /*014c*/ 	.short	0x010a
        /*014e*/ 	.byte	0x07
	.zero		1


	//   ....[13]....
        /*0150*/ 	.word	0x00001820
        /*0154*/ 	.word	0x000000ff
        /*0158*/ 	.word	0x00000000
        /*015c*/ 	.short	0x010a
        /*015e*/ 	.byte	0x07
	.zero		1


	//   ....[14]....
        /*0160*/ 	.word	0x00001a80
        /*0164*/ 	.word	0x000000ff
        /*0168*/ 	.word	0x00000000
        /*016c*/ 	.short	0x0101
        /*016e*/ 	.byte	0x07
	.zero		1


	//   ....[15]....
        /*0170*/ 	.word	0x00001c40
        /*0174*/ 	.word	0x000000ff
        /*0178*/ 	.word	0x00000000
        /*017c*/ 	.short	0x0101
        /*017e*/ 	.byte	0x04
	.zero		1


	//   ....[16]....
        /*0180*/ 	.word	0x00006dc0
        /*0184*/ 	.word	0x0000000e
        /*0188*/ 	.word	0x00000020
        /*018c*/ 	.short	0x010a
        /*018e*/ 	.byte	0x3f
	.zero		1


	//   ....[17]....
        /*0190*/ 	.word	0x00007160
        /*0194*/ 	.word	0x00000005
        /*0198*/ 	.word	0x00000058
        /*019c*/ 	.short	0x0101
        /*019e*/ 	.byte	0x3f
	.zero		1


	//   ....[18]....
        /*01a0*/ 	.word	0x00007870
        /*01a4*/ 	.word	0x00000007
        /*01a8*/ 	.word	0x00000000
        /*01ac*/ 	.short	0x010a
        /*01ae*/ 	.byte	0x3f
	.zero		1


	//   ....[19]....
        /*01b0*/ 	.word	0x000078f0
        /*01b4*/ 	.word	0x00000008
        /*01b8*/ 	.word	0x00000000
        /*01bc*/ 	.short	0x010a
        /*01be*/ 	.byte	0x3f
	.zero		1


	//   ....[20]....
        /*01c0*/ 	.word	0x00007980
        /*01c4*/ 	.word	0x0000000b
        /*01c8*/ 	.word	0x00000000
        /*01cc*/ 	.short	0x010a
        /*01ce*/ 	.byte	0x3f
	.zero		1


	//   ....[21]....
        /*01d0*/ 	.word	0x00007a10
        /*01d4*/ 	.word	0x00000003
        /*01d8*/ 	.word	0x00000000
        /*01dc*/ 	.short	0x010a
        /*01de*/ 	.byte	0x3f
	.zero		1


	//   ....[22]....
        /*01e0*/ 	.word	0x00007a70
        /*01e4*/ 	.word	0x00000003
        /*01e8*/ 	.word	0x00000000
        /*01ec*/ 	.short	0x010a
        /*01ee*/ 	.byte	0x3f
	.zero		1


	//   ....[23]....
        /*01f0*/ 	.word	0x00007ad0
        /*01f4*/ 	.word	0x00000004
        /*01f8*/ 	.word	0x00000000
        /*01fc*/ 	.short	0x010a
        /*01fe*/ 	.byte	0x3f
	.zero		1


	//   ....[24]....
        /*0200*/ 	.word	0x00007ba0
        /*0204*/ 	.word	0x0000000e
        /*0208*/ 	.word	0x00000020
        /*020c*/ 	.short	0x010a
        /*020e*/ 	.byte	0x3f
	.zero		1


	//   ....[25]....
        /*0210*/ 	.word	0x00007c70
        /*0214*/ 	.word	0x00000007
        /*0218*/ 	.word	0x00000000
        /*021c*/ 	.short	0x010a
        /*021e*/ 	.byte	0x3f
	.zero		1


	//   ....[26]....
        /*0220*/ 	.word	0x00007cc0
        /*0224*/ 	.word	0x00000008
        /*0228*/ 	.word	0x00000000
        /*022c*/ 	.short	0x010a
        /*022e*/ 	.byte	0x3f
	.zero		1


	//   ....[27]....
        /*0230*/ 	.word	0x00007d10
        /*0234*/ 	.word	0x0000000b
        /*0238*/ 	.word	0x00000000
        /*023c*/ 	.short	0x010a
        /*023e*/ 	.byte	0x3f
	.zero		1


	//----- nvinfo : EIATTR_NUM_MBARRIERS
	.align		4
.L_35:
        /*0240*/ 	.byte	0x03, 0x38
        /*0242*/ 	.short	0x000a


	//----- nvinfo : EIATTR_EXIT_INSTR_OFFSETS
	.align		4
        /*0244*/ 	.byte	0x04, 0x1c
        /*0246*/ 	.short	(.L_37 - .L_36)


	//   ....[0]....
.L_36:
        /*0248*/ 	.word	0x00000660


	//   ....[1]....
        /*024c*/ 	.word	0x00000f20


	//   ....[2]....
        /*0250*/ 	.word	0x000064a0


	//   ....[3]....
        /*0254*/ 	.word	0x00006ad0


	//   ....[4]....
        /*0258*/ 	.word	0x00007a60


	//----- nvinfo : EIATTR_MAX_THREADS
	.align		4
.L_37:
        /*025c*/ 	.byte	0x04, 0x05
        /*025e*/ 	.short	(.L_39 - .L_38)
.L_38:
        /*0260*/ 	.word	0x00000180
        /*0264*/ 	.word	0x00000001
        /*0268*/ 	.word	0x00000001


	//----- nvinfo : EIATTR_CRS_STACK_SIZE
	.align		4
.L_39:
        /*026c*/ 	.byte	0x04, 0x1e
        /*026e*/ 	.short	(.L_41 - .L_40)
.L_40:
        /*0270*/ 	.word	0x00000000


	//----- nvinfo : EIATTR_CBANK_PARAM_SIZE
	.align		4
.L_41:
        /*0274*/ 	.byte	0x03, 0x19
        /*0276*/ 	.short	0x0470


	//----- nvinfo : EIATTR_PARAM_CBANK
	.align		4
        /*0278*/ 	.byte	0x04, 0x0a
        /*027a*/ 	.short	(.L_43 - .L_42)
	.align		4
.L_42:
        /*027c*/ 	.word	index@(.nv.constant0._ZN7cutlass13device_kernelINS_4gemm6kernel13GemmUniversalIN4cute5tupleIJiiiiEEENS1_10collective13CollectiveMmaINS1_34MainloopSm90TmaGmmaWarpSpecializedILi4ENS5_IJNS4_1CILi1EEESB_SB_EEENS1_35KernelTmaWarpSpecializedCooperativeEEENS5_IJNSA_ILi128EEESF_NSA_ILi32EEEEEENS_10tfloat32_tENS5_IJlSB_lEEESI_SJ_NS4_8TiledMMAINS4_8MMA_AtomIJNS4_4SM904GMMA30MMA_64x128x8_F32TF32TF32_SS_TNILNSN_7ScaleInE1ELSP_1EEEEEENS4_6LayoutINS5_IJNSA_ILi2EEESB_SB_EEENS5_IJSB_NSA_ILi0EEESV_EEEEENS5_IJNS4_10UnderscoreESY_SY_EEEEENS4_13SM90_TMA_LOADENS4_14ComposedLayoutINS4_7SwizzleILi3ELi4ELi3EEENS4_18smem_ptr_flag_bitsILi32EEENSS_INS5_IJNSA_ILi8EEESG_EEENS5_IJSG_SB_EEEEEEEvNS4_8identityES11_S1B_vS1C_EENS_8epilogue10collective6detail29Sm90TmaWarpSpecializedAdapterINS1F_15DefaultEpilogueISI_SJ_SJ_NS1E_6thread17LinearCombinationISI_Li1EffLNS1J_9ScaleType4KindE0ELNS_15FloatRoundStyleE2ESI_EENS1_15EpilogueDefaultEEEEEvvEEEEvNT_6ParamsE)
        /*0280*/ 	.short	0x0210
        /*0282*/ 	.short	0x0470


	//----- nvinfo : EIATTR_SW_WAR
	.align		4
.L_43:
        /*0284*/ 	.byte	0x04, 0x36
        /*0286*/ 	.short	(.L_45 - .L_44)
.L_44:
        /*0288*/ 	.word	0x00000008
.L_45:


//--------------------- .nv.callgraph             --------------------------
	.section	.nv.callgraph,"",@"SHT_CUDA_CALLGRAPH"
	.align	4
	.sectionentsize	8
	.align		4
        /*0000*/ 	.word	0x00000000
	.align		4
        /*0004*/ 	.word	0xffffffff
	.align		4
        /*0008*/ 	.word	index@(_ZN7cutlass13device_kernelINS_4gemm6kernel13GemmUniversalIN4cute5tupleIJiiiiEEENS1_10collective13CollectiveMmaINS1_34MainloopSm90TmaGmmaWarpSpecializedILi4ENS5_IJNS4_1CILi1EEESB_SB_EEENS1_35KernelTmaWarpSpecializedCooperativeEEENS5_IJNSA_ILi128EEESF_NSA_ILi32EEEEEENS_10tfloat32_tENS5_IJlSB_lEEESI_SJ_NS4_8TiledMMAINS4_8MMA_AtomIJNS4_4SM904GMMA30MMA_64x128x8_F32TF32TF32_SS_TNILNSN_7ScaleInE1ELSP_1EEEEEENS4_6LayoutINS5_IJNSA_ILi2EEESB_SB_EEENS5_IJSB_NSA_ILi0EEESV_EEEEENS5_IJNS4_10UnderscoreESY_SY_EEEEENS4_13SM90_TMA_LOADENS4_14ComposedLayoutINS4_7SwizzleILi3ELi4ELi3EEENS4_18smem_ptr_flag_bitsILi32EEENSS_INS5_IJNSA_ILi8EEESG_EEENS5_IJSG_SB_EEEEEEEvNS4_8identityES11_S1B_vS1C_EENS_8epilogue10collective6detail29Sm90TmaWarpSpecializedAdapterINS1F_15DefaultEpilogueISI_SJ_SJ_NS1E_6thread17LinearCombinationISI_Li1EffLNS1J_9ScaleType4KindE0ELNS_15FloatRoundStyleE2ESI_EENS1_15EpilogueDefaultEEEEEvvEEEEvNT_6ParamsE)
	.align		4
        /*000c*/ 	.word	index@(__assertfail)
	.align		4
        /*0010*/ 	.word	0x00000000
	.align		4
        /*0014*/ 	.word	0xfffffffe
	.align		4
        /*0018*/ 	.word	0x00000000
	.align		4
        /*001c*/ 	.word	0xfffffffd
	.align		4
        /*0020*/ 	.word	0x00000000
	.align		4
        /*0024*/ 	.word	0xfffffffc


//--------------------- .nv.constant4             --------------------------
	.section	.nv.constant4,"a",@progbits
	.align	8
	.align		8
.nv.constant4:
        /*0000*/ 	.dword	__assertfail
	.align		8
        /*0008*/ 	.dword	__unnamed_1
	.align		8
        /*0010*/ 	.dword	_ZN40_INTERNAL_9dafdf9c_4_k_cu_d5150d49_299024cuda3std3__45__cpo5beginE
	.align		8
        /*0018*/ 	.dword	_ZN40_INTERNAL_9dafdf9c_4_k_cu_d5150d49_299024cuda3std3__45__cpo3endE
	.align		8
        /*0020*/ 	.dword	_ZN40_INTERNAL_9dafdf9c_4_k_cu_d5150d49_299024cuda3std3__45__cpo6cbeginE
	.align		8
        /*0028*/ 	.dword	_ZN40_INTERNAL_9dafdf9c_4_k_cu_d5150d49_299024cuda3std3__45__cpo4cendE
	.align		8
        /*0030*/ 	.dword	_ZN40_INTERNAL_9dafdf9c_4_k_cu_d5150d49_299024cuda3std3__442_GLOBAL__N__9dafdf9c_4_k_cu_d5150d49_299026ignoreE
	.align		8
        /*0038*/ 	.dword	_ZN40_INTERNAL_9dafdf9c_4_k_cu_d5150d49_299024cuda3std3__419piecewise_constructE
	.align		8
        /*0040*/ 	.dword	_ZN40_INTERNAL_9dafdf9c_4_k_cu_d5150d49_299024cuda3std3__48in_placeE
	.align		8
        /*0048*/ 	.dword	_ZN40_INTERNAL_9dafdf9c_4_k_cu_d5150d49_299024cuda3std6ranges3__45__cpo4swapE
	.align		8
        /*0050*/ 	.dword	_ZN40_INTERNAL_9dafdf9c_4_k_cu_d5150d49_299024cuda3std6ranges3__45__cpo9iter_moveE
	.align		8
        /*0058*/ 	.dword	_ZN40_INTERNAL_9dafdf9c_4_k_cu_d5150d49_299024cute7productE
	.align		8
        /*0060*/ 	.dword	_ZN40_INTERNAL_9dafdf9c_4_k_cu_d5150d49_299024cute1_E
	.align		8
        /*0068*/ 	.dword	$str$22
	.align		8
        /*0070*/ 	.dword	$str$23


//--------------------- .text._ZN7cutlass13device_kernelINS_4gemm6kernel13GemmUniversalIN4cute5tupleIJiiiiEEENS1_10collective13CollectiveMmaINS1_34MainloopSm90TmaGmmaWarpSpecializedILi4ENS5_IJNS4_1CILi1EEESB_SB_EEENS1_35KernelTmaWarpSpecializedCooperativeEEENS5_IJNSA_ILi128EEESF_NSA_ILi32EEEEEENS_10tfloat32_tENS5_IJlSB_lEEESI_SJ_NS4_8TiledMMAINS4_8MMA_AtomIJNS4_4SM904GMMA30MMA_64x128x8_F32TF32TF32_SS_TNILNSN_7ScaleInE1ELSP_1EEEEEENS4_6LayoutINS5_IJNSA_ILi2EEESB_SB_EEENS5_IJSB_NSA_ILi0EEESV_EEEEENS5_IJNS4_10UnderscoreESY_SY_EEEEENS4_13SM90_TMA_LOADENS4_14ComposedLayoutINS4_7SwizzleILi3ELi4ELi3EEENS4_18smem_ptr_flag_bitsILi32EEENSS_INS5_IJNSA_ILi8EEESG_EEENS5_IJSG_SB_EEEEEEEvNS4_8identityES11_S1B_vS1C_EENS_8epilogue10collective6detail29Sm90TmaWarpSpecializedAdapterINS1F_15DefaultEpilogueISI_SJ_SJ_NS1E_6thread17LinearCombinationISI_Li1EffLNS1J_9ScaleType4KindE0ELNS_15FloatRoundStyleE2ESI_EENS1_15EpilogueDefaultEEEEEvvEEEEvNT_6ParamsE --------------------------
	.section	.text._ZN7cutlass13device_kernelINS_4gemm6kernel13GemmUniversalIN4cute5tupleIJiiiiEEENS1_10collective13CollectiveMmaINS1_34MainloopSm90TmaGmmaWarpSpecializedILi4ENS5_IJNS4_1CILi1EEESB_SB_EEENS1_35KernelTmaWarpSpecializedCooperativeEEENS5_IJNSA_ILi128EEESF_NSA_ILi32EEEEEENS_10tfloat32_tENS5_IJlSB_lEEESI_SJ_NS4_8TiledMMAINS4_8MMA_AtomIJNS4_4SM904GMMA30MMA_64x128x8_F32TF32TF32_SS_TNILNSN_7ScaleInE1ELSP_1EEEEEENS4_6LayoutINS5_IJNSA_ILi2EEESB_SB_EEENS5_IJSB_NSA_ILi0EEESV_EEEEENS5_IJNS4_10UnderscoreESY_SY_EEEEENS4_13SM90_TMA_LOADENS4_14ComposedLayoutINS4_7SwizzleILi3ELi4ELi3EEENS4_18smem_ptr_flag_bitsILi32EEENSS_INS5_IJNSA_ILi8EEESG_EEENS5_IJSG_SB_EEEEEEEvNS4_8identityES11_S1B_vS1C_EENS_8epilogue10collective6detail29Sm90TmaWarpSpecializedAdapterINS1F_15DefaultEpilogueISI_SJ_SJ_NS1E_6thread17LinearCombinationISI_Li1EffLNS1J_9ScaleType4KindE0ELNS_15FloatRoundStyleE2ESI_EENS1_15EpilogueDefaultEEEEEvvEEEEvNT_6ParamsE,"ax",@progbits
	.align	128
.text._ZN7cutlass13device_kernelINS_4gemm6kernel13GemmUniversalIN4cute5tupleIJiiiiEEENS1_10collective13CollectiveMmaINS1_34MainloopSm90TmaGmmaWarpSpecializedILi4ENS5_IJNS4_1CILi1EEESB_SB_EEENS1_35KernelTmaWarpSpecializedCooperativeEEENS5_IJNSA_ILi128EEESF_NSA_ILi32EEEEEENS_10tfloat32_tENS5_IJlSB_lEEESI_SJ_NS4_8TiledMMAINS4_8MMA_AtomIJNS4_4SM904GMMA30MMA_64x128x8_F32TF32TF32_SS_TNILNSN_7ScaleInE1ELSP_1EEEEEENS4_6LayoutINS5_IJNSA_ILi2EEESB_SB_EEENS5_IJSB_NSA_ILi0EEESV_EEEEENS5_IJNS4_10UnderscoreESY_SY_EEEEENS4_13SM90_TMA_LOADENS4_14ComposedLayoutINS4_7SwizzleILi3ELi4ELi3EEENS4_18smem_ptr_flag_bitsILi32EEENSS_INS5_IJNSA_ILi8EEESG_EEENS5_IJSG_SB_EEEEEEEvNS4_8identityES11_S1B_vS1C_EENS_8epilogue10collective6detail29Sm90TmaWarpSpecializedAdapterINS1F_15DefaultEpilogueISI_SJ_SJ_NS1E_6thread17LinearCombinationISI_Li1EffLNS1J_9ScaleType4KindE0ELNS_15FloatRoundStyleE2ESI_EENS1_15EpilogueDefaultEEEEEvvEEEEvNT_6ParamsE:
        .type           _ZN7cutlass13device_kernelINS_4gemm6kernel13GemmUniversalIN4cute5tupleIJiiiiEEENS1_10collective13CollectiveMmaINS1_34MainloopSm90TmaGmmaWarpSpecializedILi4ENS5_IJNS4_1CILi1EEESB_SB_EEENS1_35KernelTmaWarpSpecializedCooperativeEEENS5_IJNSA_ILi128EEESF_NSA_ILi32EEEEEENS_10tfloat32_tENS5_IJlSB_lEEESI_SJ_NS4_8TiledMMAINS4_8MMA_AtomIJNS4_4SM904GMMA30MMA_64x128x8_F32TF32TF32_SS_TNILNSN_7ScaleInE1ELSP_1EEEEEENS4_6LayoutINS5_IJNSA_ILi2EEESB_SB_EEENS5_IJSB_NSA_ILi0EEESV_EEEEENS5_IJNS4_10UnderscoreESY_SY_EEEEENS4_13SM90_TMA_LOADENS4_14ComposedLayoutINS4_7SwizzleILi3ELi4ELi3EEENS4_18smem_ptr_flag_bitsILi32EEENSS_INS5_IJNSA_ILi8EEESG_EEENS5_IJSG_SB_EEEEEEEvNS4_8identityES11_S1B_vS1C_EENS_8epilogue10collective6detail29Sm90TmaWarpSpecializedAdapterINS1F_15DefaultEpilogueISI_SJ_SJ_NS1E_6thread17LinearCombinationISI_Li1EffLNS1J_9ScaleType4KindE0ELNS_15FloatRoundStyleE2ESI_EENS1_15EpilogueDefaultEEEEEvvEEEEvNT_6ParamsE,@function
        .size           _ZN7cutlass13device_kernelINS_4gemm6kernel13GemmUniversalIN4cute5tupleIJiiiiEEENS1_10collective13CollectiveMmaINS1_34MainloopSm90TmaGmmaWarpSpecializedILi4ENS5_IJNS4_1CILi1EEESB_SB_EEENS1_35KernelTmaWarpSpecializedCooperativeEEENS5_IJNSA_ILi128EEESF_NSA_ILi32EEEEEENS_10tfloat32_tENS5_IJlSB_lEEESI_SJ_NS4_8TiledMMAINS4_8MMA_AtomIJNS4_4SM904GMMA30MMA_64x128x8_F32TF32TF32_SS_TNILNSN_7ScaleInE1ELSP_1EEEEEENS4_6LayoutINS5_IJNSA_ILi2EEESB_SB_EEENS5_IJSB_NSA_ILi0EEESV_EEEEENS5_IJNS4_10UnderscoreESY_SY_EEEEENS4_13SM90_TMA_LOADENS4_14ComposedLayoutINS4_7SwizzleILi3ELi4ELi3EEENS4_18smem_ptr_flag_bitsILi32EEENSS_INS5_IJNSA_ILi8EEESG_EEENS5_IJSG_SB_EEEEEEEvNS4_8identityES11_S1B_vS1C_EENS_8epilogue10collective6detail29Sm90TmaWarpSpecializedAdapterINS1F_15DefaultEpilogueISI_SJ_SJ_NS1E_6thread17LinearCombinationISI_Li1EffLNS1J_9ScaleType4KindE0ELNS_15FloatRoundStyleE2ESI_EENS1_15EpilogueDefaultEEEEEvvEEEEvNT_6ParamsE,(.L_x_194 - _ZN7cutlass13device_kernelINS_4gemm6kernel13GemmUniversalIN4cute5tupleIJiiiiEEENS1_10collective13CollectiveMmaINS1_34MainloopSm90TmaGmmaWarpSpecializedILi4ENS5_IJNS4_1CILi1EEESB_SB_EEENS1_35KernelTmaWarpSpecializedCooperativeEEENS5_IJNSA_ILi128EEESF_NSA_ILi32EEEEEENS_10tfloat32_tENS5_IJlSB_lEEESI_SJ_NS4_8TiledMMAINS4_8MMA_AtomIJNS4_4SM904GMMA30MMA_64x128x8_F32TF32TF32_SS_TNILNSN_7ScaleInE1ELSP_1EEEEEENS4_6LayoutINS5_IJNSA_ILi2EEESB_SB_EEENS5_IJSB_NSA_ILi0EEESV_EEEEENS5_IJNS4_10UnderscoreESY_SY_EEEEENS4_13SM90_TMA_LOADENS4_14ComposedLayoutINS4_7SwizzleILi3ELi4ELi3EEENS4_18smem_ptr_flag_bitsILi32EEENSS_INS5_IJNSA_ILi8EEESG_EEENS5_IJSG_SB_EEEEEEEvNS4_8identityES11_S1B_vS1C_EENS_8epilogue10collective6detail29Sm90TmaWarpSpecializedAdapterINS1F_15DefaultEpilogueISI_SJ_SJ_NS1E_6thread17LinearCombinationISI_Li1EffLNS1J_9ScaleType4KindE0ELNS_15FloatRoundStyleE2ESI_EENS1_15EpilogueDefaultEEEEEvvEEEEvNT_6ParamsE)
        .other          _ZN7cutlass13device_kernelINS_4gemm6kernel13GemmUniversalIN4cute5tupleIJiiiiEEENS1_10collective13CollectiveMmaINS1_34MainloopSm90TmaGmmaWarpSpecializedILi4ENS5_IJNS4_1CILi1EEESB_SB_EEENS1_35KernelTmaWarpSpecializedCooperativeEEENS5_IJNSA_ILi128EEESF_NSA_ILi32EEEEEENS_10tfloat32_tENS5_IJlSB_lEEESI_SJ_NS4_8TiledMMAINS4_8MMA_AtomIJNS4_4SM904GMMA30MMA_64x128x8_F32TF32TF32_SS_TNILNSN_7ScaleInE1ELSP_1EEEEEENS4_6LayoutINS5_IJNSA_ILi2EEESB_SB_EEENS5_IJSB_NSA_ILi0EEESV_EEEEENS5_IJNS4_10UnderscoreESY_SY_EEEEENS4_13SM90_TMA_LOADENS4_14ComposedLayoutINS4_7SwizzleILi3ELi4ELi3EEENS4_18smem_ptr_flag_bitsILi32EEENSS_INS5_IJNSA_ILi8EEESG_EEENS5_IJSG_SB_EEEEEEEvNS4_8identityES11_S1B_vS1C_EENS_8epilogue10collective6detail29Sm90TmaWarpSpecializedAdapterINS1F_15DefaultEpilogueISI_SJ_SJ_NS1E_6thread17LinearCombinationISI_Li1EffLNS1J_9ScaleType4KindE0ELNS_15FloatRoundStyleE2ESI_EENS1_15EpilogueDefaultEEEEEvvEEEEvNT_6ParamsE,@"STO_CUDA_ENTRY STV_DEFAULT"
_ZN7cutlass13device_kernelINS_4gemm6kernel13GemmUniversalIN4cute5tupleIJiiiiEEENS1_10collective13CollectiveMmaINS1_34MainloopSm90TmaGmmaWarpSpecializedILi4ENS5_IJNS4_1CILi1EEESB_SB_EEENS1_35KernelTmaWarpSpecializedCooperativeEEENS5_IJNSA_ILi128EEESF_NSA_ILi32EEEEEENS_10tfloat32_tENS5_IJlSB_lEEESI_SJ_NS4_8TiledMMAINS4_8MMA_AtomIJNS4_4SM904GMMA30MMA_64x128x8_F32TF32TF32_SS_TNILNSN_7ScaleInE1ELSP_1EEEEEENS4_6LayoutINS5_IJNSA_ILi2EEESB_SB_EEENS5_IJSB_NSA_ILi0EEESV_EEEEENS5_IJNS4_10UnderscoreESY_SY_EEEEENS4_13SM90_TMA_LOADENS4_14ComposedLayoutINS4_7SwizzleILi3ELi4ELi3EEENS4_18smem_ptr_flag_bitsILi32EEENSS_INS5_IJNSA_ILi8EEESG_EEENS5_IJSG_SB_EEEEEEEvNS4_8identityES11_S1B_vS1C_EENS_8epilogue10collective6detail29Sm90TmaWarpSpecializedAdapterINS1F_15DefaultEpilogueISI_SJ_SJ_NS1E_6thread17LinearCombinationISI_Li1EffLNS1J_9ScaleType4KindE0ELNS_15FloatRoundStyleE2ESI_EENS1_15EpilogueDefaultEEEEEvvEEEEvNT_6ParamsE:
[----:B------:R-:W0:Y:S01]  /*0000*/  LDC R1, c[0x0][0x28] ;  /* 0x00000a00ff017b82 */ /* 0x000e220000000800 */
[----:B------:R-:W1:Y:S01]  /*0010*/  S2R R4, SR_TID.X ;  /* 0x0000000000047919 */ /* 0x000e620000002100 */
[----:B------:R-:W-:Y:S01]  /*0020*/  ELECT P0, URZ, PT ;  /* 0x00000000003f782f */ /* 0x000fe20003800000 */
[----:B------:R-:W-:Y:S01]  /*0030*/  BSSY B0, `(.L_x_0) ;  /* 0x000000f000007945 */ /* 0x000fe20003800000 */
[--C-:B-1----:R-:W-:Y:S02]  /*0040*/  SHF.R.U32.HI R0, RZ, 0x5, R4.reuse ;  /* 0x00000005ff007819 */ /* 0x102fe40000011604 */
[----:B------:R-:W-:-:S03]  /*0050*/  SHF.R.U32.HI R14, RZ, 0x7, R4 ;  /* 0x00000007ff0e7819 */ /* 0x000fc60000011604 */
[----:B------:R-:W1:Y:S04]  /*0060*/  SHFL.IDX PT, R5, R0, RZ, 0x1f ;  /* 0x00001fff00057589 */ /* 0x000e6800000e0000 */
[----:B------:R2:W3:Y:S01]  /*0070*/  SHFL.IDX PT, R10, R14, RZ, 0x1f ;  /* 0x00001fff0e0a7589 */ /* 0x0004e200000e0000 */
[----:B-1----:R-:W-:-:S13]  /*0080*/  ISETP.NE.OR P0, PT, R5, RZ, !P0 ;  /* 0x000000ff0500720c */ /* 0x002fda0004705670 */
[----:B0-23--:R-:W-:Y:S05]  /*0090*/  @P0 BRA `(.L_x_1) ;  /* 0x0000000000200947 */ /* 0x00dfea0003800000 */
[----:B------:R-:W-:Y:S02]  /*00a0*/  ULDC.64 UR4, c[0x0][0x198] ;  /* 0x0000660000047ab9 */ /* 0x000fe40000000a00 */
[----:B------:R-:W-:Y:S02]  /*00b0*/  UIADD3 UR6, UP0, UR4, 0xf0, URZ ;  /* 0x000000f004067890 */ /* 0x000fe4000ff1e03f */
[----:B------:R-:W-:Y:S02]  /*00c0*/  UIADD3 UR4, UP1, UR4, 0x1f0, URZ ;  /* 0x000001f004047890 */ /* 0x000fe4000ff3e03f */
[----:B------:R-:W-:Y:S02]  /*00d0*/  UIADD3.X UR7, URZ, UR5, URZ, UP0, !UPT ;  /* 0x000000053f077290 */ /* 0x000fe400087fe43f */
[----:B------:R-:W-:-:S07]  /*00e0*/  UIADD3.X UR5, URZ, UR5, URZ, UP1, !UPT ;  /* 0x000000053f057290 */ /* 0x000fce0008ffe43f */
[----:B------:R0:W-:Y:S02]  /*00f0*/  UTMACCTL.PF [UR6] ;  /* 0x00000000060079b9 */ /* 0x0001e40008040000 */
[----:B------:R0:W-:Y:S02]  /*0100*/  UTMACCTL.PF [UR4] ;  /* 0x00000000040079b9 */ /* 0x0001e40008040000 */
[----:B0-----:R-:W-:Y:S01]  /*0110*/  NOP ;  /* 0x0000000000007918 */ /* 0x001fe20000000000 */
.L_x_1:
[----:B------:R-:W-:Y:S05]  /*0120*/  BSYNC B0 ;  /* 0x0000000000007941 */ /* 0x000fea0003800000 */
.L_x_0:
[----:B------:R-:W0:Y:S02]  /*0130*/  SHFL.IDX PT, R2, R0, RZ, 0x1f ;  /* 0x00001fff00027589 */ /* 0x000e2400000e0000 */
[----:B0-----:R-:W-:-:S13]  /*0140*/  ISETP.NE.AND P0, PT, R2, RZ, PT ;  /* 0x000000ff0200720c */ /* 0x001fda0003f05270 */
[----:B------:R-:W-:Y:S05]  /*0150*/  @P0 BRA `(.L_x_2) ;  /* 0x0000000000580947 */ /* 0x000fea0003800000 */
[----:B------:R-:W0:Y:S01]  /*0160*/  S2UR UR8, SR_CgaCtaId ;  /* 0x00000000000879c3 */ /* 0x000e220000008800 */
[----:B------:R-:W-:Y:S01]  /*0170*/  UMOV UR4, 0x400 ;  /* 0x0000040000047882 */ /* 0x000fe20000000000 */
[----:B------:R-:W-:Y:S01]  /*0180*/  UMOV UR5, 0x1 ;  /* 0x0000000100057882 */ /* 0x000fe20000000000 */
[----:B------:R-:W-:Y:S01]  /*0190*/  UMOV UR6, 0x100 ;  /* 0x0000010000067882 */ /* 0x000fe20000000000 */
[----:B------:R-:W-:Y:S01]  /*01a0*/  ELECT P0, URZ, PT ;  /* 0x00000000003f782f */ /* 0x000fe20003800000 */
[----:B------:R-:W-:-:S04]  /*01b0*/  UIADD3 UR6, -UR6, 0x100000, URZ ;  /* 0x0010000006067890 */ /* 0x000fc8000fffe13f */
[----:B------:R-:W-:Y:S02]  /*01c0*/  USHF.L.U32 UR7, UR6, 0xb, URZ ;  /* 0x0000000b06077899 */ /* 0x000fe4000800063f */
[----:B------:R-:W-:Y:S02]  /*01d0*/  USHF.L.U32 UR6, UR6, 0x1, URZ ;  /* 0x0000000106067899 */ /* 0x000fe4000800063f */
[----:B0-----:R-:W-:Y:S02]  /*01e0*/  ULEA UR8, UR8, UR4, 0x18 ;  /* 0x0000000408087291 */ /* 0x001fe4000f8ec03f */
[----:B------:R-:W-:-:S04]  /*01f0*/  UIADD3 UR4, -UR5, 0x100000, URZ ;  /* 0x0010000005047890 */ /* 0x000fc8000fffe13f */
[----:B------:R-:W-:Y:S02]  /*0200*/  USHF.L.U32 UR5, UR4, 0xb, URZ ;  /* 0x0000000b04057899 */ /* 0x000fe4000800063f */
[----:B------:R-:W-:Y:S01]  /*0210*/  USHF.L.U32 UR4, UR4, 0x1, URZ ;  /* 0x0000000104047899 */ /* 0x000fe2000800063f */
[----:B------:R-:W0:Y:S11]  /*0220*/  FENCE.VIEW.ASYNC.S ;  /* 0x00000000000073c6 */ /* 0x000e360000000000 */
[----:B0-----:R0:W1:Y:S01]  /*0230*/  SYNCS.EXCH.64 URZ, [UR8], UR4 ;  /* 0x00000004083f75b2 */ /* 0x0010620008000100 */
[----:B------:R0:W2:Y:S01]  /*0240*/  SYNCS.EXCH.64 URZ, [UR8+0x20], UR6 ;  /* 0x00002006083f75b2 */ /* 0x0000a20008000100 */
[----:B------:R0:W3:Y:S01]  /*0250*/  SYNCS.EXCH.64 URZ, [UR8+0x8], UR4 ;  /* 0x00000804083f75b2 */ /* 0x0000e20008000100 */
[----:B------:R0:W4:Y:S01]  /*0260*/  SYNCS.EXCH.64 URZ, [UR8+0x28], UR6 ;  /* 0x00002806083f75b2 */ /* 0x0001220008000100 */
[----:B------:R0:W0:Y:S01]  /*0270*/  SYNCS.EXCH.64 URZ, [UR8+0x10], UR4 ;  /* 0x00001004083f75b2 */ /* 0x0000220008000100 */
[----:B------:R0:W0:Y:S01]  /*0280*/  SYNCS.EXCH.64 URZ, [UR8+0x30], UR6 ;  /* 0x00003006083f75b2 */ /* 0x0000220008000100 */
[----:B------:R0:W0:Y:S01]  /*0290*/  SYNCS.EXCH.64 URZ, [UR8+0x18], UR4 ;  /* 0x00001804083f75b2 */ /* 0x0000220008000100 */
[----:B------:R0:W0:Y:S01]  /*02a0*/  SYNCS.EXCH.64 URZ, [UR8+0x38], UR6 ;  /* 0x00003806083f75b2 */ /* 0x0000220008000100 */
[----:B------:R-:W-:Y:S01]  /*02b0*/  NOP ;  /* 0x0000000000007918 */ /* 0x000fe20000000000 */
.L_x_2:
[----:B------:R-:W5:Y:S01]  /*02c0*/  SHFL.IDX PT, R0, R0, RZ, 0x1f ;  /* 0x00001fff00007589 */ /* 0x000f6200000e0000 */
[----:B------:R-:W-:Y:S01]  /*02d0*/  ELECT P0, URZ, PT ;  /* 0x00000000003f782f */ /* 0x000fe20003800000 */
[----:B------:R-:W1:Y:S01]  /*02e0*/  LDC R2, c[0x0][0x65c] ;  /* 0x00019700ff027b82 */ /* 0x000e620000000800 */
[----:B0-----:R-:W-:Y:S01]  /*02f0*/  UMOV UR4, 0x20 ;  /* 0x0000002000047882 */ /* 0x001fe20000000000 */
[----:B------:R-:W0:Y:S01]  /*0300*/  S2R R3, SR_CTAID.Y ;  /* 0x0000000000037919 */ /* 0x000e220000002600 */
[----:B------:R-:W-:Y:S01]  /*0310*/  NOP ;  /* 0x0000000000007918 */ /* 0x000fe20000000000 */
[----:B------:R-:W-:Y:S01]  /*0320*/  ISETP.NE.AND P2, PT, R10, RZ, PT ;  /* 0x000000ff0a00720c */ /* 0x000fe20003f45270 */
[----:B------:R-:W-:Y:S01]  /*0330*/  NOP ;  /* 0x0000000000007918 */ /* 0x000fe20000000000 */
[----:B------:R-:W2:Y:S01]  /*0340*/  S2R R6, SR_CTAID.X ;  /* 0x0000000000067919 */ /* 0x000ea20000002500 */
[----:B------:R-:W-:Y:S01]  /*0350*/  IMAD.MOV.U32 R7, RZ, RZ, RZ ;  /* 0x000000ffff077224 */ /* 0x000fe200078e00ff */
[----:B-----5:R-:W-:-:S02]  /*0360*/  ISETP.NE.OR P0, PT, R0, RZ, !P0 ;  /* 0x000000ff0000720c */ /* 0x020fc40004705670 */
[----:B-1----:R-:W-:-:S04]  /*0370*/  ISETP.NE.AND P3, PT, R2, 0x1, PT ;  /* 0x000000010200780c */ /* 0x002fc80003f65270 */
[----:B------:R-:W-:Y:S02]  /*0380*/  P2R R0, PR, RZ, 0x8 ;  /* 0x00000008ff007803 */ /* 0x000fe40000000000 */
[----:B------:R-:W-:-:S04]  /*0390*/  SHF.R.S32.HI R0, RZ, 0x1f, R5 ;  /* 0x0000001fff007819 */ /* 0x000fc80000011405 */
[----:B------:R-:W-:Y:S01]  /*03a0*/  LEA.HI R0, R0, R5, RZ, 0x2 ;  /* 0x0000000500007211 */ /* 0x000fe200078f10ff */
[----:B------:R-:W-:Y:S01]  /*03b0*/  VOTEU.ALL UP0, P0 ;  /* 0x00000000003f7886 */ /* 0x000fe20000000000 */
[----:B------:R-:W-:Y:S01]  /*03c0*/  VOTEU.ALL UP1, P0 ;  /* 0x00000000003f7886 */ /* 0x000fe20000020000 */
[----:B------:R-:W2:Y:S01]  /*03d0*/  @P3 LDC R17, c[0x0][0x10] ;  /* 0x00000400ff113b82 */ /* 0x000ea20000000800 */
[----:B------:R-:W-:Y:S01]  /*03e0*/  LOP3.LUT R0, R0, 0xfffffffc, RZ, 0xc0, !PT ;  /* 0xfffffffc00007812 */ /* 0x000fe200078ec0ff */
[----:B0-----:R-:W-:Y:S01]  /*03f0*/  @P3 IMAD.MOV.U32 R8, RZ, RZ, R3 ;  /* 0x000000ffff083224 */ /* 0x001fe200078e0003 */
[----:B------:R-:W-:Y:S01]  /*0400*/  @!UP0 UMOV UR6, 0x400 ;  /* 0x0000040000068882 */ /* 0x000fe20000000000 */
[----:B------:R-:W-:-:S04]  /*0410*/  @!UP0 UIADD3 UR4, -UR4, 0x100000, URZ ;  /* 0x0010000004048890 */ /* 0x000fc8000fffe13f */
[----:B------:R-:W-:Y:S02]  /*0420*/  @!UP0 USHF.L.U32 UR5, UR4, 0xb, URZ ;  /* 0x0000000b04058899 */ /* 0x000fe4000800063f */
[----:B------:R-:W-:Y:S01]  /*0430*/  @!UP0 USHF.L.U32 UR4, UR4, 0x1, URZ ;  /* 0x0000000104048899 */ /* 0x000fe2000800063f */
[----:B------:R-:W-:Y:S02]  /*0440*/  @P3 IMAD.MOV.U32 R9, RZ, RZ, RZ ;  /* 0x000000ffff093224 */ /* 0x000fe400078e00ff */
[----:B------:R-:W-:Y:S01]  /*0450*/  IMAD.IADD R0, R5, 0x1, -R0 ;  /* 0x0000000105007824 */ /* 0x000fe200078e0a00 */
[----:B------:R-:W0:Y:S01]  /*0460*/  @!UP0 S2UR UR7, SR_CgaCtaId ;  /* 0x00000000000789c3 */ /* 0x000e220000008800 */
[----:B------:R-:W-:-:S03]  /*0470*/  @P3 IMAD.MOV.U32 R5, RZ, RZ, RZ ;  /* 0x000000ffff053224 */ /* 0x000fc600078e00ff */
[----:B------:R-:W-:-:S04]  /*0480*/  ISETP.NE.AND P1, PT, R0, 0x3, PT ;  /* 0x000000030000780c */ /* 0x000fc80003f25270 */
[----:B------:R-:W1:Y:S01]  /*0490*/  @!P3 LDC R11, c[0x0][0xc] ;  /* 0x00000300ff0bbb82 */ /* 0x000e620000000800 */
[----:B--2---:R-:W-:-:S04]  /*04a0*/  @P3 IMAD.WIDE.U32 R16, R6, R17, R8 ;  /* 0x0000001106103225 */ /* 0x004fc800078e0008 */
[----:B------:R-:W-:Y:S01]  /*04b0*/  @P3 IMAD.IADD R17, R17, 0x1, R5 ;  /* 0x0000000111113824 */ /* 0x000fe200078e0205 */
[----:B------:R-:W-:Y:S01]  /*04c0*/  LOP3.LUT R5, R4, 0x7f, RZ, 0xc0, !PT ;  /* 0x0000007f04057812 */ /* 0x000fe200078ec0ff */
[----:B0-----:R-:W-:Y:S01]  /*04d0*/  @!UP0 ULEA UR8, UR7, UR6, 0x18 ;  /* 0x0000000607088291 */ /* 0x001fe2000f8ec03f */
[----:B------:R-:W-:Y:S02]  /*04e0*/  VOTEU.ALL UP0, P0 ;  /* 0x00000000003f7886 */ /* 0x000fe40000000000 */
[----:B------:R-:W-:Y:S01]  /*04f0*/  ULDC UR6, c[0x0][0xc] ;  /* 0x0000030000067ab9 */ /* 0x000fe20000000800 */
[----:B------:R-:W-:Y:S01]  /*0500*/  ISETP.EQ.OR P0, PT, R0, RZ, !P1 ;  /* 0x000000ff0000720c */ /* 0x000fe20004f02670 */
[----:B------:R-:W-:-:S03]  /*0510*/  ULDC UR7, c[0x0][0x10] ;  /* 0x0000040000077ab9 */ /* 0x000fc60000000800 */
[C---:B------:R-:W-:Y:S01]  /*0520*/  ISETP.EQ.AND P0, PT, R10.reuse, RZ, P0 ;  /* 0x000000ff0a00720c */ /* 0x040fe20000702270 */
[----:B------:R-:W-:Y:S02]  /*0530*/  VIADD R10, R10, 0xffffffff ;  /* 0xffffffff0a0a7836 */ /* 0x000fe40000000000 */
[----:B-1----:R-:W-:Y:S01]  /*0540*/  @!P3 IMAD.WIDE.U32 R8, R11, R3, R6 ;  /* 0x000000030b08b225 */ /* 0x002fe200078e0006 */
[----:B------:R-:W0:Y:S02]  /*0550*/  FENCE.VIEW.ASYNC.S ;  /* 0x00000000000073c6 */ /* 0x000e240000000000 */
[----:B0-----:R-:W3:Y:S01]  /*0560*/  @!UP0 SYNCS.EXCH.64 URZ, [UR8+0x50], UR4 ;  /* 0x00005004083f85b2 */ /* 0x001ee20008000100 */
[----:B------:R-:W-:Y:S02]  /*0570*/  SEL R18, RZ, 0x1, !P0 ;  /* 0x00000001ff127807 */ /* 0x000fe40004000000 */
[----:B------:R-:W-:Y:S01]  /*0580*/  ISETP.GE.U32.AND P1, PT, R10, 0x2, PT ;  /* 0x000000020a00780c */ /* 0x000fe20003f26070 */
[----:B------:R-:W-:-:S02]  /*0590*/  @!P3 IMAD.MOV.U32 R16, RZ, RZ, R8 ;  /* 0x000000ffff10b224 */ /* 0x000fc400078e0008 */
[----:B------:R-:W-:Y:S01]  /*05a0*/  @!P3 IMAD.MOV.U32 R17, RZ, RZ, R9 ;  /* 0x000000ffff11b224 */ /* 0x000fe200078e0009 */
[----:B------:R-:W-:Y:S01]  /*05b0*/  SEL R18, R18, 0x2, P1 ;  /* 0x0000000212127807 */ /* 0x000fe20000800000 */
[----:B------:R0:W3:Y:S01]  /*05c0*/  @!UP1 SYNCS.EXCH.64 URZ, [UR8+0x58], UR4 ;  /* 0x00005804083f95b2 */ /* 0x0000e20008000100 */
[----:B------:R-:W-:Y:S01]  /*05d0*/  NOP ;  /* 0x0000000000007918 */ /* 0x000fe20000000000 */
[----:B0-----:R-:W-:-:S03]  /*05e0*/  UIMAD.WIDE.U32 UR4, UR6, UR7, URZ ;  /* 0x00000007060472a5 */ /* 0x001fc6000f8e003f */
[----:B------:R-:W-:Y:S02]  /*05f0*/  ULDC UR6, c[0x0][0x14] ;  /* 0x0000050000067ab9 */ /* 0x000fe40000000800 */
[----:B------:R-:W-:Y:S02]  /*0600*/  UIMAD.WIDE.U32 UR36, UR4, UR6, URZ ;  /* 0x00000006042472a5 */ /* 0x000fe4000f8e003f */
[----:B------:R-:W-:-:S04]  /*0610*/  UIMAD UR42, UR5, UR6, URZ ;  /* 0x00000006052a72a4 */ /* 0x000fc8000f8e023f */
[----:B------:R-:W-:Y:S01]  /*0620*/  UIADD3 UR42, UR37, UR42, URZ ;  /* 0x0000002a252a7290 */ /* 0x000fe2000fffe03f */
[----:B---34-:R-:W-:Y:S06]  /*0630*/  BAR.SYNC.DEFER_BLOCKING 0x0 ;  /* 0x0000000000007b1d */ /* 0x018fec0000010000 */
[----:B------:R-:W-:Y:S05]  /*0640*/  @!P2 BRA `(.L_x_3) ;  /* 0x0000005c0098a947 */ /* 0x000fea0003800000 */
[----:B------:R-:W-:-:S13]  /*0650*/  ISETP.GT.U32.AND P0, PT, R10, 0x1, PT ;  /* 0x000000010a00780c */ /* 0x000fda0003f04070 */
[----:B------:R-:W-:Y:S05]  /*0660*/  @P0 EXIT ;  /* 0x000000000000094d */ /* 0x000fea0003800000 */
[----:B------:R-:W-:Y:S01]  /*0670*/  ULDC.64 UR4, c[0x0][0x650] ;  /* 0x0001940000047ab9 */ /* 0x000fe20000000a00 */
[----:B------:R-:W-:Y:S01]  /*0680*/  PRMT R0, RZ, 0x7610, R0 ;  /* 0x00007610ff007816 */ /* 0x000fe20000000000 */
[----:B------:R-:W-:Y:S01]  /*0690*/  IMAD.MOV.U32 R101, RZ, RZ, -0x1 ;  /* 0xffffffffff657424 */ /* 0x000fe200078e00ff */
[----:B------:R-:W-:Y:S01]  /*06a0*/  ISETP.GE.U32.AND P0, PT, R16, UR4, PT ;  /* 0x0000000410007c0c */ /* 0x000fe2000bf06070 */
[----:B------:R-:W-:Y:S02]  /*06b0*/  IMAD.MOV.U32 R100, RZ, RZ, -0x1 ;  /* 0xffffffffff647424 */ /* 0x000fe400078e00ff */
[----:B------:R-:W-:Y:S01]  /*06c0*/  IMAD.MOV.U32 R99, RZ, RZ, -0x1 ;  /* 0xffffffffff637424 */ /* 0x000fe200078e00ff */
[----:B------:R-:W-:-:S13]  /*06d0*/  ISETP.GE.U32.AND.EX P0, PT, R17, UR5, PT, P0 ;  /* 0x0000000511007c0c */ /* 0x000fda000bf06100 */
[----:B------:R-:W-:Y:S05]  /*06e0*/  @P0 BRA `(.L_x_4) ;  /* 0x0000000400540947 */ /* 0x000fea0003800000 */
[----:B------:R-:W0:Y:S01]  /*06f0*/  LDC.64 R20, c[0x0][0x628] ;  /* 0x00018a00ff147b82 */ /* 0x000e220000000a00 */
[----:B------:R-:W-:Y:S02]  /*0700*/  IMAD.MOV.U32 R8, RZ, RZ, R16 ;  /* 0x000000ffff087224 */ /* 0x000fe400078e0010 */
[----:B------:R-:W-:-:S05]  /*0710*/  IMAD.MOV.U32 R9, RZ, RZ, R17 ;  /* 0x000000ffff097224 */ /* 0x000fca00078e0011 */
[----:B------:R-:W1:Y:S08]  /*0720*/  LDC R0, c[0x0][0x630] ;  /* 0x00018c00ff007b82 */ /* 0x000e700000000800 */
[----:B------:R-:W2:Y:S01]  /*0730*/  LDC.64 R22, c[0x0][0x620] ;  /* 0x00018800ff167b82 */ /* 0x000ea20000000a00 */
[----:B0-----:R-:W-:-:S04]  /*0740*/  ISETP.NE.U32.AND P0, PT, R20, RZ, PT ;  /* 0x000000ff1400720c */ /* 0x001fc80003f05070 */
[----:B------:R-:W-:-:S13]  /*0750*/  ISETP.NE.AND.EX P0, PT, R21, RZ, PT, P0 ;  /* 0x000000ff1500720c */ /* 0x000fda0003f05300 */
[----:B-12---:R-:W-:Y:S05]  /*0760*/  @!P0 BRA `(.L_x_5) ;  /* 0x0000000000288947 */ /* 0x006fea0003800000 */
[----:B------:R-:W0:Y:S02]  /*0770*/  LDC R13, c[0x0][0x634] ;  /* 0x00018d00ff0d7b82 */ /* 0x000e240000000800 */
[----:B0-----:R-:W-:-:S05]  /*0780*/  IADD3 R13, P0, R16, R13, RZ ;  /* 0x0000000d100d7210 */ /* 0x001fca0007f1e0ff */
[----:B------:R-:W-:-:S04]  /*0790*/  IMAD.X R15, RZ, RZ, R17, P0 ;  /* 0x000000ffff0f7224 */ /* 0x000fc800000e0611 */
[----:B------:R-:W-:-:S04]  /*07a0*/  IMAD.WIDE.U32 R8, R15, R20, RZ ;  /* 0x000000140f087225 */ /* 0x000fc800078e00ff */
[----:B------:R-:W-:-:S04]  /*07b0*/  IMAD.WIDE.U32 R10, P0, R13, R21, R8 ;  /* 0x000000150d0a7225 */ /* 0x000fc80007800008 */
[----:B------:R-:W-:-:S04]  /*07c0*/  IMAD.WIDE.U32 R8, R13, R20, RZ ;  /* 0x000000140d087225 */ /* 0x000fc800078e00ff */
[----:B------:R-:W-:Y:S01]  /*07d0*/  IMAD.X R13, RZ, RZ, RZ, P0 ;  /* 0x000000ffff0d7224 */ /* 0x000fe200000e06ff */
[----:B------:R-:W-:Y:S01]  /*07e0*/  IADD3 RZ, P0, R9, R10, RZ ;  /* 0x0000000a09ff7210 */ /* 0x000fe20007f1e0ff */
[----:B------:R-:W-:-:S04]  /*07f0*/  IMAD.MOV.U32 R12, RZ, RZ, R11 ;  /* 0x000000ffff0c7224 */ /* 0x000fc800078e000b */
[----:B------:R-:W-:-:S08]  /*0800*/  IMAD.WIDE.U32.X R8, R15, R21, R12, P0 ;  /* 0x000000150f087225 */ /* 0x000fd000000e040c */
.L_x_5:
[-CC-:B------:R-:W-:Y:S01]  /*0810*/  SHF.R.U64 R99, R8, R0.reuse, R9.reuse ;  /* 0x0000000008637219 */ /* 0x180fe20000001209 */
[----:B------:R-:W0:Y:S01]  /*0820*/  LDC R12, c[0x0][0x618] ;  /* 0x00018600ff0c7b82 */ /* 0x000e220000000800 */
[----:B------:R-:W-:Y:S01]  /*0830*/  SHF.R.U32.HI R7, RZ, R0, R9 ;  /* 0x00000000ff077219 */ /* 0x000fe20000011609 */
[----:B------:R-:W-:Y:S01]  /*0840*/  ULDC UR4, c[0x0][0x150] ;  /* 0x0000540000047ab9 */ /* 0x000fe20000000800 */
[----:B------:R-:W-:Y:S02]  /*0850*/  IADD3 R11, P0, RZ, -R99, RZ ;  /* 0x80000063ff0b7210 */ /* 0x000fe40007f1e0ff */
[----:B------:R-:W-:-:S03]  /*0860*/  I2FP.F32.U32 R0, R6 ;  /* 0x0000000600007245 */ /* 0x000fc60000201000 */
[----:B------:R-:W1:Y:S01]  /*0870*/  LDC.64 R30, c[0x0][0x640] ;  /* 0x00019000ff1e7b82 */ /* 0x000e620000000a00 */
[----:B------:R-:W-:Y:S02]  /*0880*/  IMAD.X R13, RZ, RZ, ~R7, P0 ;  /* 0x000000ffff0d7224 */ /* 0x000fe400000e0e07 */
[----:B------:R-:W-:Y:S01]  /*0890*/  FMUL R0, R0, UR4 ;  /* 0x0000000400007c20 */ /* 0x000fe20008400000 */
[----:B------:R-:W-:Y:S01]  /*08a0*/  IMAD.WIDE.U32 R8, R11, R22, R16 ;  /* 0x000000160b087225 */ /* 0x000fe200078e0010 */
[----:B------:R-:W-:-:S03]  /*08b0*/  ULDC UR4, c[0x0][0x154] ;  /* 0x0000550000047ab9 */ /* 0x000fc60000000800 */
[----:B------:R-:W-:Y:S01]  /*08c0*/  IMAD R10, R13, R22, RZ ;  /* 0x000000160d0a7224 */ /* 0x000fe200078e02ff */
[----:B------:R-:W2:Y:S01]  /*08d0*/  LDC R7, c[0x0][0x144] ;  /* 0x00005100ff077b82 */ /* 0x000ea20000000800 */
[----:B------:R-:W3:Y:S02]  /*08e0*/  F2I.U32.TRUNC.NTZ R0, R0 ;  /* 0x0000000000007305 */ /* 0x000ee4000020f000 */
[----:B------:R-:W-:-:S04]  /*08f0*/  IMAD R11, R11, R23, R10 ;  /* 0x000000170b0b7224 */ /* 0x000fc800078e020a */
[----:B------:R-:W-:Y:S01]  /*0900*/  IMAD.IADD R9, R9, 0x1, R11 ;  /* 0x0000000109097824 */ /* 0x000fe200078e020b */
[----:B------:R-:W4:Y:S01]  /*0910*/  LDC R24, c[0x0][0x608] ;  /* 0x00018200ff187b82 */ /* 0x000f220000000800 */
[----:B------:R-:W-:-:S03]  /*0920*/  IMAD.MOV.U32 R11, RZ, RZ, -0x1 ;  /* 0xffffffffff0b7424 */ /* 0x000fc600078e00ff */
[-CC-:B0-----:R-:W-:Y:S02]  /*0930*/  SHF.R.U64 R22, R8, R12.reuse, R9.reuse ;  /* 0x0000000c08167219 */ /* 0x181fe40000001209 */
[----:B------:R-:W-:Y:S02]  /*0940*/  I2FP.F32.U32 R8, R3 ;  /* 0x0000000300087245 */ /* 0x000fe40000201000 */
[----:B------:R-:W0:Y:S01]  /*0950*/  LDC R28, c[0x0][0x658] ;  /* 0x00019600ff1c7b82 */ /* 0x000e220000000800 */
[----:B-1----:R-:W-:Y:S01]  /*0960*/  ISETP.NE.U32.AND P0, PT, R30, RZ, PT ;  /* 0x000000ff1e00720c */ /* 0x002fe20003f05070 */
[----:B---3--:R-:W-:Y:S02]  /*0970*/  IMAD.MOV R10, RZ, RZ, -R0 ;  /* 0x000000ffff0a7224 */ /* 0x008fe400078e0a00 */
[----:B------:R-:W-:Y:S01]  /*0980*/  FMUL R8, R8, UR4 ;  /* 0x0000000408087c20 */ /* 0x000fe20008400000 */
[----:B------:R-:W-:Y:S02]  /*0990*/  SHF.R.U32.HI R9, RZ, R12, R9 ;  /* 0x0000000cff097219 */ /* 0x000fe40000011609 */
[----:B------:R-:W-:Y:S01]  /*09a0*/  ISETP.NE.AND.EX P0, PT, R31, RZ, PT, P0 ;  /* 0x000000ff1f00720c */ /* 0x000fe20003f05300 */
[----:B------:R1:W3:Y:S01]  /*09b0*/  F2I.U32.TRUNC.NTZ R15, R8 ;  /* 0x00000008000f7305 */ /* 0x0002e2000020f000 */
[----:B------:R-:W1:Y:S01]  /*09c0*/  LDC R20, c[0x0][0x148] ;  /* 0x00005200ff147b82 */ /* 0x000e620000000800 */
[----:B--2---:R-:W-:-:S07]  /*09d0*/  IMAD R0, R7, R10, R6 ;  /* 0x0000000a07007224 */ /* 0x004fce00078e0206 */
[----:B------:R-:W2:Y:S01]  /*09e0*/  LDC R26, c[0x0][0x600] ;  /* 0x00018000ff1a7b82 */ /* 0x000ea20000000800 */
[-CC-:B----4-:R-:W-:Y:S02]  /*09f0*/  SHF.R.U64 R32, R22, R24.reuse, R9.reuse ;  /* 0x0000001816207219 */ /* 0x190fe40000001209 */
[----:B------:R-:W-:Y:S01]  /*0a00*/  SHF.R.U32.HI R7, RZ, R24, R9 ;  /* 0x00000018ff077219 */ /* 0x000fe20000011609 */
[----:B------:R-:W-:-:S04]  /*0a10*/  IMAD.MOV.U32 R9, RZ, RZ, 0x1 ;  /* 0x00000001ff097424 */ /* 0x000fc800078e00ff */
[----:B------:R-:W4:Y:S01]  /*0a20*/  LDC R21, c[0x0][0x648] ;  /* 0x00019200ff157b82 */ /* 0x000f220000000800 */
[-C--:B0-----:R-:W-:Y:S02]  /*0a30*/  SHF.L.U32 R6, R11, R28.reuse, RZ ;  /* 0x0000001c0b067219 */ /* 0x081fe400000006ff */
[--C-:B------:R-:W-:Y:S02]  /*0a40*/  SHF.R.U64 R24, R32, R28, R7.reuse ;  /* 0x0000001c20187219 */ /* 0x100fe40000001207 */
[----:B------:R-:W-:Y:S02]  /*0a50*/  LOP3.LUT R13, RZ, R6, RZ, 0x33, !PT ;  /* 0x00000006ff0d7212 */ /* 0x000fe400078e33ff */
[-C--:B------:R-:W-:Y:S01]  /*0a60*/  SHF.R.U32.HI R7, RZ, R28.reuse, R7 ;  /* 0x0000001cff077219 */ /* 0x080fe20000011607 */
[----:B------:R-:W0:Y:S01]  /*0a70*/  LDC R23, c[0x0][0x638] ;  /* 0x00018e00ff177b82 */ /* 0x000e220000000800 */
[----:B------:R-:W-:Y:S01]  /*0a80*/  SHF.L.U32 R12, R9, R28, RZ ;  /* 0x0000001c090c7219 */ /* 0x000fe200000006ff */
[----:B------:R-:W-:-:S06]  /*0a90*/  IMAD.MOV.U32 R6, RZ, RZ, R24 ;  /* 0x000000ffff067224 */ /* 0x000fcc00078e0018 */
[----:B------:R-:W0:Y:S01]  /*0aa0*/  LDC R101, c[0x0][0x610] ;  /* 0x00018400ff657b82 */ /* 0x000e220000000800 */
[----:B-1-3--:R-:W-:Y:S05]  /*0ab0*/  @!P0 BRA `(.L_x_6) ;  /* 0x0000000000288947 */ /* 0x00afea0003800000 */
[----:B------:R-:W1:Y:S02]  /*0ac0*/  LDC R11, c[0x0][0x64c] ;  /* 0x00019300ff0b7b82 */ /* 0x000e640000000800 */
[----:B-1----:R-:W-:-:S05]  /*0ad0*/  IADD3 R11, P0, R24, R11, RZ ;  /* 0x0000000b180b7210 */ /* 0x002fca0007f1e0ff */
        /* <DEDUP_REMOVED lines=8> */
.L_x_6:
[----:B----4-:R-:W-:Y:S01]  /*0b60*/  SHF.R.U64 R6, R6, R21, R7 ;  /* 0x0000001506067219 */ /* 0x010fe20000001207 */
[----:B--2---:R-:W-:Y:S01]  /*0b70*/  VIADD R7, R26, 0xffffffff ;  /* 0xffffffff1a077836 */ /* 0x004fe20000000000 */
[----:B------:R-:W-:Y:S01]  /*0b80*/  LOP3.LUT R13, R32, R13, RZ, 0xc0, !PT ;  /* 0x0000000d200d7212 */ /* 0x000fe200078ec0ff */
[----:B------:R-:W-:Y:S02]  /*0b90*/  IMAD.MOV R15, RZ, RZ, -R15 ;  /* 0x000000ffff0f7224 */ /* 0x000fe400078e0a0f */
[----:B------:R-:W-:Y:S02]  /*0ba0*/  IMAD.MOV R8, RZ, RZ, -R6 ;  /* 0x000000ffff087224 */ /* 0x000fe400078e0a06 */
[----:B------:R-:W-:Y:S01]  /*0bb0*/  IMAD R13, R12, R6, R13 ;  /* 0x000000060c0d7224 */ /* 0x000fe200078e020d */
[----:B------:R-:W-:Y:S01]  /*0bc0*/  LOP3.LUT R6, R22, R7, RZ, 0xc0, !PT ;  /* 0x0000000716067212 */ /* 0x000fe200078ec0ff */
[----:B------:R-:W-:Y:S02]  /*0bd0*/  @P3 IMAD R0, R20, R15, R3 ;  /* 0x0000000f14003224 */ /* 0x000fe400078e0203 */
[----:B0-----:R-:W-:-:S02]  /*0be0*/  IMAD R3, R8, R23, R24 ;  /* 0x0000001708037224 */ /* 0x001fc400078e0218 */
[----:B------:R-:W-:Y:S02]  /*0bf0*/  IMAD R101, R13, R101, R0 ;  /* 0x000000650d657224 */ /* 0x000fe400078e0200 */
[----:B------:R-:W-:Y:S02]  /*0c00*/  IMAD R6, R3, R26, R6 ;  /* 0x0000001a03067224 */ /* 0x000fe400078e0206 */
[----:B------:R-:W-:-:S03]  /*0c10*/  IMAD.MOV.U32 R0, RZ, RZ, 0x1 ;  /* 0x00000001ff007424 */ /* 0x000fc600078e00ff */
[----:B------:R-:W-:Y:S02]  /*0c20*/  SEL R100, R6, R101, !P3 ;  /* 0x0000006506647207 */ /* 0x000fe40005800000 */
[----:B------:R-:W-:-:S07]  /*0c30*/  SEL R101, R101, R6, !P3 ;  /* 0x0000000665657207 */ /* 0x000fce0005800000 */
.L_x_4:
[----:B------:R-:W-:-:S08]  /*0c40*/  NOP ;  /* 0x0000000000007918 */ /* 0x000fd00000000000 */
[----:B------:R-:W0:Y:S02]  /*0c50*/  USETMAXREG.TRY_ALLOC.CTAPOOL UP0, 0xe8 ;  /* 0x000000e8000079c8 */ /* 0x000e240008000600 */
[----:B0-----:R-:W-:-:S13]  /*0c60*/  PLOP3.LUT P0, PT, PT, PT, UP0, 0x80, 0x0 ;  /* 0x000000000000781c */ /* 0x001fda0003f0f008 */
[----:B------:R-:W-:Y:S05]  /*0c70*/  @!P0 BRA `(.L_x_4) ;  /* 0xfffffffc00f08947 */ /* 0x000fea000383ffff */
[----:B------:R-:W-:Y:S01]  /*0c80*/  ULDC.64 UR4, c[0x0][0x598] ;  /* 0x0001660000047ab9 */ /* 0x000fe20000000a00 */
[----:B------:R-:W-:Y:S01]  /*0c90*/  ULDC.64 UR38, c[0x0][0x208] ;  /* 0x0000820000267ab9 */ /* 0x000fe20000000a00 */
[----:B------:R-:W-:-:S04]  /*0ca0*/  ISETP.NE.U32.AND P0, PT, RZ, UR4, PT ;  /* 0x00000004ff007c0c */ /* 0x000fc8000bf05070 */
[----:B------:R-:W-:-:S13]  /*0cb0*/  ISETP.NE.AND.EX P0, PT, RZ, UR5, PT, P0 ;  /* 0x00000005ff007c0c */ /* 0x000fda000bf05300 */
[----:B------:R-:W-:Y:S05]  /*0cc0*/  @!P0 BRA `(.L_x_7) ;  /* 0x00000000001c8947 */ /* 0x000fea0003800000 */
[----:B------:R-:W0:Y:S02]  /*0cd0*/  LDC.64 R6, c[0x0][0x598] ;  /* 0x00016600ff067b82 */ /* 0x000e240000000a00 */
[----:B0-----:R-:W2:Y:S02]  /*0ce0*/  LDG.E.64 R6, desc[UR38][R6.64] ;  /* 0x0000002606067981 */ /* 0x001ea4000c1e1b00 */
[----:B--2---:R-:W-:-:S04]  /*0cf0*/  ISETP.NE.U32.AND P0, PT, R6, RZ, PT ;  /* 0x000000ff0600720c */ /* 0x004fc80003f05070 */
[----:B------:R-:W-:-:S13]  /*0d00*/  ISETP.NE.AND.EX P0, PT, R7, RZ, PT, P0 ;  /* 0x000000ff0700720c */ /* 0x000fda0003f05300 */
[----:B------:R-:W-:Y:S05]  /*0d10*/  @!P0 BRA `(.L_x_7) ;  /* 0x0000000000088947 */ /* 0x000fea0003800000 */
[----:B------:R0:W5:Y:S01]  /*0d20*/  LD.E R19, desc[UR38][R6.64] ;  /* 0x0000002606137980 */ /* 0x000162000c101900 */
[----:B------:R-:W-:Y:S05]  /*0d30*/  BRA `(.L_x_8) ;  /* 0x0000000000247947 */ /* 0x000fea0003800000 */
.L_x_7:
[----:B------:R-:W-:Y:S02]  /*0d40*/  ULDC.64 UR4, c[0x0][0x588] ;  /* 0x0001620000047ab9 */ /* 0x000fe40000000a00 */
[----:B------:R-:W-:-:S04]  /*0d50*/  ISETP.NE.U32.AND P0, PT, RZ, UR4, PT ;  /* 0x00000004ff007c0c */ /* 0x000fc8000bf05070 */
[----:B------:R-:W-:-:S13]  /*0d60*/  ISETP.NE.AND.EX P0, PT, RZ, UR5, PT, P0 ;  /* 0x00000005ff007c0c */ /* 0x000fda000bf05300 */
[----:B------:R-:W-:Y:S05]  /*0d70*/  @!P0 BRA `(.L_x_9) ;  /* 0x00000000000c8947 */ /* 0x000fea0003800000 */
[----:B------:R-:W0:Y:S02]  /*0d80*/  LDC.64 R6, c[0x0][0x588] ;  /* 0x00016200ff067b82 */ /* 0x000e240000000a00 */
[----:B0-----:R1:W5:Y:S01]  /*0d90*/  LDG.E R19, desc[UR38][R6.64] ;  /* 0x0000002606137981 */ /* 0x001362000c1e1900 */
[----:B------:R-:W-:Y:S05]  /*0da0*/  BRA `(.L_x_8) ;  /* 0x0000000000087947 */ /* 0x000fea0003800000 */
.L_x_9:
[----:B------:R-:W-:Y:S02]  /*0db0*/  ULDC UR4, c[0x0][0x580] ;  /* 0x0001600000047ab9 */ /* 0x000fe40000000800 */
[----:B------:R-:W-:-:S07]  /*0dc0*/  IMAD.U32 R19, RZ, RZ, UR4 ;  /* 0x00000004ff137e24 */ /* 0x000fce000f8e00ff */
.L_x_8:
[----:B------:R-:W-:Y:S02]  /*0dd0*/  ULDC.64 UR4, c[0x0][0x5a0] ;  /* 0x0001680000047ab9 */ /* 0x000fe40000000a00 */
[----:B------:R-:W-:-:S04]  /*0de0*/  ISETP.NE.U32.AND P0, PT, RZ, UR4, PT ;  /* 0x00000004ff007c0c */ /* 0x000fc8000bf05070 */
[----:B------:R-:W-:-:S13]  /*0df0*/  ISETP.NE.AND.EX P0, PT, RZ, UR5, PT, P0 ;  /* 0x00000005ff007c0c */ /* 0x000fda000bf05300 */
[----:B------:R-:W-:Y:S05]  /*0e00*/  @!P0 BRA `(.L_x_10) ;  /* 0x00000000001c8947 */ /* 0x000fea0003800000 */
[----:B01----:R-:W0:Y:S02]  /*0e10*/  LDC.64 R6, c[0x0][0x5a0] ;  /* 0x00016800ff067b82 */ /* 0x003e240000000a00 */
[----:B0-----:R-:W2:Y:S02]  /*0e20*/  LDG.E.64 R6, desc[UR38][R6.64] ;  /* 0x0000002606067981 */ /* 0x001ea4000c1e1b00 */
[----:B--2---:R-:W-:-:S04]  /*0e30*/  ISETP.NE.U32.AND P0, PT, R6, RZ, PT ;  /* 0x000000ff0600720c */ /* 0x004fc80003f05070 */
[----:B------:R-:W-:-:S13]  /*0e40*/  ISETP.NE.AND.EX P0, PT, R7, RZ, PT, P0 ;  /* 0x000000ff0700720c */ /* 0x000fda0003f05300 */
[----:B------:R-:W-:Y:S05]  /*0e50*/  @!P0 BRA `(.L_x_10) ;  /* 0x0000000000088947 */ /* 0x000fea0003800000 */
[----:B------:R0:W5:Y:S01]  /*0e60*/  LD.E R88, desc[UR38][R6.64] ;  /* 0x0000002606587980 */ /* 0x000162000c101900 */
[----:B------:R-:W-:Y:S05]  /*0e70*/  BRA `(.L_x_11) ;  /* 0x0000000000247947 */ /* 0x000fea0003800000 */
.L_x_10:
[----:B------:R-:W-:Y:S02]  /*0e80*/  ULDC.64 UR4, c[0x0][0x590] ;  /* 0x0001640000047ab9 */ /* 0x000fe40000000a00 */
[----:B------:R-:W-:-:S04]  /*0e90*/  ISETP.NE.U32.AND P0, PT, RZ, UR4, PT ;  /* 0x00000004ff007c0c */ /* 0x000fc8000bf05070 */
[----:B------:R-:W-:-:S13]  /*0ea0*/  ISETP.NE.AND.EX P0, PT, RZ, UR5, PT, P0 ;  /* 0x00000005ff007c0c */ /* 0x000fda000bf05300 */
[----:B------:R-:W-:Y:S05]  /*0eb0*/  @!P0 BRA `(.L_x_12) ;  /* 0x00000000000c8947 */ /* 0x000fea0003800000 */
[----:B------:R-:W2:Y:S02]  /*0ec0*/  LDC.64 R88, c[0x0][0x590] ;  /* 0x00016400ff587b82 */ /* 0x000ea40000000a00 */
[----:B--2---:R2:W5:Y:S01]  /*0ed0*/  LDG.E R88, desc[UR38][R88.64] ;  /* 0x0000002658587981 */ /* 0x004562000c1e1900 */
[----:B------:R-:W-:Y:S05]  /*0ee0*/  BRA `(.L_x_11) ;  /* 0x0000000000087947 */ /* 0x000fea0003800000 */
.L_x_12:
[----:B------:R-:W-:Y:S02]  /*0ef0*/  ULDC UR4, c[0x0][0x584] ;  /* 0x0001610000047ab9 */ /* 0x000fe40000000800 */
[----:B------:R-:W-:-:S07]  /*0f00*/  IMAD.U32 R88, RZ, RZ, UR4 ;  /* 0x00000004ff587e24 */ /* 0x000fce000f8e00ff */
.L_x_11:
[----:B------:R-:W-:-:S13]  /*0f10*/  LOP3.LUT P0, RZ, R0, 0xff, RZ, 0xc0, !PT ;  /* 0x000000ff00ff7812 */ /* 0x000fda000780c0ff */
[----:B------:R-:W-:Y:S05]  /*0f20*/  @!P0 EXIT ;  /* 0x000000000000894d */ /* 0x000fea0003800000 */
[----:B------:R-:W3:Y:S01]  /*0f30*/  LDC R90, c[0x0][0x658] ;  /* 0x00019600ff5a7b82 */ /* 0x000ee20000000800 */
[----:B------:R-:W-:Y:S01]  /*0f40*/  LOP3.LUT R14, R14, 0x1, RZ, 0xc0, !PT ;  /* 0x000000010e0e7812 */ /* 0x000fe200078ec0ff */
[----:B------:R-:W-:Y:S01]  /*0f50*/  ULDC.64 UR6, c[0x0][0x288] ;  /* 0x0000a20000067ab9 */ /* 0x000fe20000000a00 */
[----:B------:R-:W-:Y:S01]  /*0f60*/  SHF.R.U32.HI R0, RZ, 0x2, R4 ;  /* 0x00000002ff007819 */ /* 0x000fe20000011604 */
[----:B------:R-:W-:Y:S01]  /*0f70*/  UIADD3 UR4, UR7, 0x1f, URZ ;  /* 0x0000001f07047890 */ /* 0x000fe2000fffe03f */
[----:B------:R-:W-:Y:S01]  /*0f80*/  SHF.R.U32.HI R5, RZ, 0x1, R5 ;  /* 0x00000001ff057819 */ /* 0x000fe20000011605 */
[----:B------:R-:W-:Y:S01]  /*0f90*/  IMAD.SHL.U32 R3, R14, 0x40, RZ ;  /* 0x000000400e037824 */ /* 0x000fe200078e00ff */
[----:B------:R-:W-:Y:S01]  /*0fa0*/  LOP3.LUT R0, R0, 0x7, RZ, 0xc0, !PT ;  /* 0x0000000700007812 */ /* 0x000fe200078ec0ff */
[----:B------:R-:W4:Y:S01]  /*0fb0*/  LDC.64 R92, c[0x0][0x5c8] ;  /* 0x00017200ff5c7b82 */ /* 0x000f220000000a00 */
[----:B------:R-:W-:Y:S01]  /*0fc0*/  USHF.R.S32.HI UR5, URZ, 0x1f, UR4 ;  /* 0x0000001f3f057899 */ /* 0x000fe20008011404 */
[----:B------:R-:W-:Y:S01]  /*0fd0*/  LOP3.LUT R5, R5, 0x30, RZ, 0xc0, !PT ;  /* 0x0000003005057812 */ /* 0x000fe200078ec0ff */
[----:B01----:R-:W-:Y:S01]  /*0fe0*/  IMAD.MOV.U32 R7, RZ, RZ, 0x1 ;  /* 0x00000001ff077424 */ /* 0x003fe200078e00ff */
[--C-:B------:R-:W-:Y:S01]  /*0ff0*/  LOP3.LUT R22, R3, 0x40, R0.reuse, 0xe2, !PT ;  /* 0x0000004003167812 */ /* 0x100fe200078ee200 */
[----:B------:R-:W-:Y:S01]  /*1000*/  ULEA.HI UR5, UR5, UR4, URZ, 0x5 ;  /* 0x0000000405057291 */ /* 0x000fe2000f8f283f */
[-C--:B------:R-:W-:Y:S01]  /*1010*/  IADD3 R3, RZ, -R5.reuse, -R0 ;  /* 0x80000005ff037210 */ /* 0x080fe20007ffe800 */
[----:B------:R-:W-:Y:S01]  /*1020*/  IMAD.U32 R6, RZ, RZ, UR6 ;  /* 0x00000006ff067e24 */ /* 0x000fe2000f8e00ff */
[----:B------:R-:W0:Y:S01]  /*1030*/  LDC R95, c[0x0][0x600] ;  /* 0x00018000ff5f7b82 */ /* 0x000e220000000800 */
[----:B------:R-:W-:Y:S01]  /*1040*/  LOP3.LUT R22, R22, R5, RZ, 0xfc, !PT ;  /* 0x0000000516167212 */ /* 0x000fe200078efcff */
[----:B------:R-:W-:Y:S01]  /*1050*/  IMAD.MOV.U32 R5, RZ, RZ, -0x1 ;  /* 0xffffffffff057424 */ /* 0x000fe200078e00ff */
[----:B------:R-:W-:Y:S01]  /*1060*/  USHF.R.S32.HI UR43, URZ, 0x5, UR5 ;  /* 0x000000053f2b7899 */ /* 0x000fe20008011405 */
[----:B--2---:R-:W-:Y:S01]  /*1070*/  LOP3.LUT R89, R4, 0x3, RZ, 0xc0, !PT ;  /* 0x0000000304597812 */ /* 0x004fe200078ec0ff */
[----:B------:R-:W-:Y:S01]  /*1080*/  IMAD R3, R14, -0x40, R3 ;  /* 0xffffffc00e037824 */ /* 0x000fe200078e0203 */
[----:B------:R-:W-:Y:S01]  /*1090*/  LOP3.LUT R94, R4, 0x80, RZ, 0xc0, !PT ;  /* 0x00000080045e7812 */ /* 0x000fe200078ec0ff */
[----:B------:R-:W-:Y:S01]  /*10a0*/  UISETP.LT.AND UP0, UPT, UR43, 0x1, UPT ;  /* 0x000000012b00788c */ /* 0x000fe2000bf01270 */
[-C--:B---3--:R-:W-:Y:S01]  /*10b0*/  SHF.L.U32 R5, R5, R90.reuse, RZ ;  /* 0x0000005a05057219 */ /* 0x088fe200000006ff */
[----:B------:R-:W-:Y:S01]  /*10c0*/  ULDC UR4, c[0x0][0x284] ;  /* 0x0000a10000047ab9 */ /* 0x000fe20000000800 */
[----:B------:R-:W-:Y:S01]  /*10d0*/  IMAD R89, R89, -0x2, R6 ;  /* 0xfffffffe59597824 */ /* 0x000fe200078e0206 */
[----:B------:R-:W-:Y:S01]  /*10e0*/  USEL UR44, UR43, 0x1, UP0 ;  /* 0x000000012b2c7887 */ /* 0x000fe20008000000 */
[----:B------:R-:W-:Y:S01]  /*10f0*/  SHF.L.U32 R90, R7, R90, RZ ;  /* 0x0000005a075a7219 */ /* 0x000fe200000006ff */
[----:B------:R-:W-:Y:S01]  /*1100*/  VIADD R97, R3, UR4 ;  /* 0x0000000403617c36 */ /* 0x000fe20008000000 */
[----:B------:R-:W-:Y:S01]  /*1110*/  LOP3.LUT R98, R18, 0x1, RZ, 0xfc, !PT ;  /* 0x0000000112627812 */ /* 0x000fe200078efcff */
[----:B------:R-:W-:Y:S01]  /*1120*/  IMAD.MOV.U32 R23, RZ, RZ, RZ ;  /* 0x000000ffff177224 */ /* 0x000fe200078e00ff */
[C---:B----4-:R-:W-:Y:S01]  /*1130*/  SHF.L.U64.HI R91, R92.reuse, 0x3, R93 ;  /* 0x000000035c5b7819 */ /* 0x050fe2000001025d */
[----:B------:R-:W-:Y:S01]  /*1140*/  IMAD.SHL.U32 R92, R92, 0x8, RZ ;  /* 0x000000085c5c7824 */ /* 0x000fe200078e00ff */
[----:B------:R-:W-:Y:S01]  /*1150*/  SHF.R.U32.HI R94, RZ, 0x7, R94 ;  /* 0x00000007ff5e7819 */ /* 0x000fe2000001165e */
[----:B------:R-:W-:Y:S01]  /*1160*/  IMAD.SHL.U32 R93, R4, 0x2, RZ ;  /* 0x00000002045d7824 */ /* 0x000fe200078e00ff */
[----:B------:R-:W-:Y:S01]  /*1170*/  LOP3.LUT R96, RZ, R5, RZ, 0x33, !PT ;  /* 0x00000005ff607212 */ /* 0x000fe200078e33ff */
[----:B------:R-:W-:Y:S01]  /*1180*/  UIADD3 UR44, UR43, -UR44, URZ ;  /* 0x8000002c2b2c7290 */ /* 0x000fe2000fffe03f */
[----:B------:R-:W-:Y:S01]  /*1190*/  UMOV UR40, URZ ;  /* 0x0000003f00287c82 */ /* 0x000fe20008000000 */
[----:B0-----:R-:W-:Y:S01]  /*11a0*/  VIADD R95, R95, 0xffffffff ;  /* 0xffffffff5f5f7836 */ /* 0x001fe20000000000 */
[----:B------:R-:W-:-:S09]  /*11b0*/  UMOV UR41, URZ ;  /* 0x0000003f00297c82 */ /* 0x000fd20008000000 */
.L_x_158:
[----:B0-----:R-:W0:Y:S01]  /*11c0*/  SHFL.IDX PT, R0, R94, RZ, 0x1f ;  /* 0x00001fff5e007589 */ /* 0x001e2200000e0000 */
[----:B-1----:R-:W1:Y:S01]  /*11d0*/  S2UR UR7, SR_CgaCtaId ;  /* 0x00000000000779c3 */ /* 0x002e620000008800 */
[----:B------:R-:W-:Y:S01]  /*11e0*/  UMOV UR6, 0x400 ;  /* 0x0000040000067882 */ /* 0x000fe20000000000 */
[----:B0-----:R-:W-:Y:S01]  /*11f0*/  R2UR UR4, R0 ;  /* 0x00000000000472ca */ /* 0x001fe200000e0000 */
[----:B-1----:R-:W-:-:S12]  /*1200*/  ULEA UR46, UR7, UR6, 0x18 ;  /* 0x00000006072e7291 */ /* 0x002fd8000f8ec03f */
[----:B------:R-:W-:-:S04]  /*1210*/  ULEA.HI UR5, UR4, UR4, URZ, 0x1 ;  /* 0x0000000404057291 */ /* 0x000fc8000f8f083f */
[----:B------:R-:W-:-:S04]  /*1220*/  ULOP3.LUT UR5, UR5, 0x7fffe, URZ, 0xc0, !UPT ;  /* 0x0007fffe05057892 */ /* 0x000fc8000f8ec03f */
[----:B------:R-:W-:-:S03]  /*1230*/  UIADD3 UR5, UR4, -UR5, URZ ;  /* 0x8000000504057290 */ /* 0x000fc6000fffe03f */
[----:B------:R-:W-:Y:S01]  /*1240*/  ULDC UR4, c[0x0][0x28c] ;  /* 0x0000a30000047ab9 */ /* 0x000fe20000000800 */
[----:B------:R-:W-:Y:S01]  /*1250*/  ULEA UR5, UR5, UR46, 0xd ;  /* 0x0000002e05057291 */ /* 0x000fe2000f8e683f */
[----:B------:R-:W-:-:S03]  /*1260*/  ISETP.LT.AND P0, PT, RZ, UR4, PT ;  /* 0x00000004ff007c0c */ /* 0x000fc6000bf01270 */
[----:B------:R-:W-:-:S04]  /*1270*/  UIADD3 UR5, UR5, 0x100, URZ ;  /* 0x0000010005057890 */ /* 0x000fc8000fffe03f */
[----:B------:R-:W-:-:S04]  /*1280*/  USHF.R.U32.HI UR5, URZ, 0x4, UR5 ;  /* 0x000000043f057899 */ /* 0x000fc80008011605 */
[----:B------:R-:W-:-:S04]  /*1290*/  ULOP3.LUT UR5, UR5, 0x3fff, URZ, 0xc0, !UPT ;  /* 0x00003fff05057892 */ /* 0x000fc8000f8ec03f */
[----:B------:R-:W-:Y:S01]  /*12a0*/  ULOP3.LUT UR45, UR5, 0x10000, URZ, 0xfc, !UPT ;  /* 0x00010000052d7892 */ /* 0x000fe2000f8efc3f */
[----:B---345:R-:W-:Y:S11]  /*12b0*/  @P0 BRA `(.L_x_13) ;  /* 0x0000000000400947 */ /* 0x038ff60003800000 */
[----:B------:R-:W-:Y:S01]  /*12c0*/  MOV R0, 0x0 ;  /* 0x0000000000007802 */ /* 0x000fe20000000f00 */
[----:B------:R-:W-:Y:S01]  /*12d0*/  ULDC.64 UR4, c[0x4][0x68] ;  /* 0x01001a0000047ab9 */ /* 0x000fe20000000a00 */
[----:B------:R-:W-:Y:S01]  /*12e0*/  ULDC.64 UR6, c[0x4][0x8] ;  /* 0x0100020000067ab9 */ /* 0x000fe20000000a00 */
[----:B------:R-:W-:Y:S01]  /*12f0*/  IMAD.U32 R4, RZ, RZ, UR4 ;  /* 0x00000004ff047e24 */ /* 0x000fe2000f8e00ff */
[----:B------:R0:W1:Y:S01]  /*1300*/  LDC.64 R14, c[0x4][R0] ;  /* 0x01000000000e7b82 */ /* 0x0000620000000a00 */
[----:B------:R-:W-:Y:S01]  /*1310*/  IMAD.U32 R5, RZ, RZ, UR5 ;  /* 0x00000005ff057e24 */ /* 0x000fe2000f8e00ff */
[----:B------:R-:W-:Y:S01]  /*1320*/  ULDC.64 UR4, c[0x4][0x70] ;  /* 0x01001c0000047ab9 */ /* 0x000fe20000000a00 */
[----:B------:R-:W-:Y:S02]  /*1330*/  IMAD.U32 R10, RZ, RZ, UR6 ;  /* 0x00000006ff0a7e24 */ /* 0x000fe4000f8e00ff */
[----:B------:R-:W-:Y:S02]  /*1340*/  IMAD.U32 R6, RZ, RZ, UR4 ;  /* 0x00000004ff067e24 */ /* 0x000fe4000f8e00ff */
[----:B------:R-:W-:-:S02]  /*1350*/  IMAD.U32 R7, RZ, RZ, UR5 ;  /* 0x00000005ff077e24 */ /* 0x000fc4000f8e00ff */
[----:B------:R-:W-:Y:S02]  /*1360*/  IMAD.U32 R11, RZ, RZ, UR7 ;  /* 0x00000007ff0b7e24 */ /* 0x000fe4000f8e00ff */
[----:B------:R-:W-:Y:S02]  /*1370*/  IMAD.MOV.U32 R8, RZ, RZ, 0x1e1 ;  /* 0x000001e1ff087424 */ /* 0x000fe400078e00ff */
[----:B------:R-:W-:Y:S02]  /*1380*/  IMAD.MOV.U32 R12, RZ, RZ, 0x1 ;  /* 0x00000001ff0c7424 */ /* 0x000fe400078e00ff */
[----:B0-----:R-:W-:-:S07]  /*1390*/  IMAD.MOV.U32 R13, RZ, RZ, RZ ;  /* 0x000000ffff0d7224 */ /* 0x001fce00078e00ff */
[----:B------:R-:W-:-:S07]  /*13a0*/  LEPC R20, `(.L_x_13) ;  /* 0x000000001014794e */ /* 0x000fce0000000000 */
[----:B-1---5:R-:W-:Y:S05]  /*13b0*/  CALL.ABS.NOINC R14 ;  /* 0x000000000e007343 */ /* 0x022fea0003c00000 */
.L_x_13:
[----:B------:R-:W-:-:S13]  /*13c0*/  ISETP.NE.AND P0, PT, R98, 0x3, PT ;  /* 0x000000036200780c */ /* 0x000fda0003f05270 */
[----:B------:R-:W-:Y:S05]  /*13d0*/  @!P0 BRA `(.L_x_14) ;  /* 0x0000000000048947 */ /* 0x000fea0003800000 */
[----:B------:R-:W-:Y:S01]  /*13e0*/  BPT.TRAP 0x1 ;  /* 0x000000040000795c */ /* 0x000fe20000300000 */
.L_x_14:
[----:B------:R-:W-:Y:S02]  /*13f0*/  IMAD.U32 R3, RZ, RZ, UR41 ;  /* 0x00000029ff037e24 */ /* 0x000fe4000f8e00ff */
[----:B------:R-:W-:-:S03]  /*1400*/  IMAD.U32 R0, RZ, RZ, UR40 ;  /* 0x00000028ff007e24 */ /* 0x000fc6000f8e00ff */
[----:B------:R-:W-:Y:S02]  /*1410*/  LEA R3, R3, UR46, 0x3 ;  /* 0x0000002e03037c11 */ /* 0x000fe4000f8e18ff */
[----:B------:R-:W-:-:S04]  /*1420*/  SHF.L.U32 R0, R0, 0x1f, RZ ;  /* 0x0000001f00007819 */ /* 0x000fc800000006ff */
[----:B------:R0:W1:Y:S01]  /*1430*/  SYNCS.PHASECHK.TRANS64.TRYWAIT P1, [R3+URZ], R0 ;  /* 0x00000000030075a7 */ /* 0x000062000802017f */
[----:B------:R-:W-:Y:S05]  /*1440*/  @!P0 BRA `(.L_x_15) ;  /* 0x0000000000048947 */ /* 0x000fea0003800000 */
[----:B------:R-:W-:Y:S01]  /*1450*/  BPT.TRAP 0x1 ;  /* 0x000000040000795c */ /* 0x000fe20000300000 */
.L_x_15:
[----:B------:R-:W-:-:S05]  /*1460*/  IMAD.U32 R4, RZ, RZ, UR44 ;  /* 0x0000002cff047e24 */ /* 0x000fca000f8e00ff */
[----:B------:R-:W-:Y:S01]  /*1470*/  ISETP.GE.AND P2, PT, R4, 0x1, PT ;  /* 0x000000010400780c */ /* 0x000fe20003f46270 */
[----:B-1----:R-:W-:-:S12]  /*1480*/  @P1 BRA `(.L_x_16) ;  /* 0x0000000000081947 */ /* 0x002fd80003800000 */
[----:B------:R-:W1:Y:S02]  /*1490*/  SYNCS.PHASECHK.TRANS64.TRYWAIT P1, [R3+URZ], R0 ;  /* 0x00000000030075a7 */ /* 0x000e64000802017f */
[----:B-1----:R-:W-:Y:S05]  /*14a0*/  @!P1 BRA `(.L_x_17) ;  /* 0x0000006400709947 */ /* 0x002fea0003800000 */
.L_x_16:
[----:B------:R-:W-:Y:S05]  /*14b0*/  WARPSYNC.ALL ;  /* 0x0000000000007948 */ /* 0x000fea0003800000 */
[----:B------:R-:W-:Y:S01]  /*14c0*/  UIADD3 UR4, UR46, 0x10100, URZ ;  /* 0x000101002e047890 */ /* 0x000fe2000fffe03f */
[----:B------:R-:W-:Y:S01]  /*14d0*/  WARPGROUP.ARRIVE ;  /* 0x00000000000079c5 */ /* 0x000fe20000000000 */
[----:B------:R-:W-:Y:S02]  /*14e0*/  ULEA UR5, UR41, UR45, 0xa ;  /* 0x0000002d29057291 */ /* 0x000fe4000f8e503f */
[----:B------:R-:W-:Y:S01]  /*14f0*/  USHF.R.U32.HI UR4, URZ, 0x4, UR4 ;  /* 0x000000043f047899 */ /* 0x000fe20008011604 */
[----:B------:R-:W-:Y:S01]  /*1500*/  UMOV UR9, 0x40000040 ;  /* 0x4000004000097882 */ /* 0x000fe20000000000 */
[----:B------:R-:W-:-:S02]  /*1510*/  UMOV UR11, 0x40000040 ;  /* 0x40000040000b7882 */ /* 0x000fc40000000000 */
[----:B------:R-:W-:Y:S01]  /*1520*/  ULOP3.LUT UR4, UR4, 0x3fff, URZ, 0xc0, !UPT ;  /* 0x00003fff04047892 */ /* 0x000fe2000f8ec03f */
[----:B------:R-:W-:-:S03]  /*1530*/  UMOV UR8, UR5 ;  /* 0x0000000500087c82 */ /* 0x000fc60008000000 */
[----:B------:R-:W-:-:S04]  /*1540*/  ULOP3.LUT UR4, UR4, 0x10000, URZ, 0xfc, !UPT ;  /* 0x0001000004047892 */ /* 0x000fc8000f8efc3f */
[----:B------:R-:W-:-:S07]  /*1550*/  ULEA UR6, UR41, UR4, 0xa ;  /* 0x0000000429067291 */ /* 0x000fce000f8e503f */
[----:B------:R-:W-:Y:S02]  /*1560*/  UMOV UR10, UR6 ;  /* 0x00000006000a7c82 */ /* 0x000fe40008000000 */
[----:B------:R-:W-:Y:S01]  /*1570*/  HGMMA.64x128x8.F32.TF32 R24, gdesc[UR8], RZ, !UPT, gsb0 ;  /* 0x05e00000081879f0 */ /* 0x000fe2000c0028ff */
[----:B------:R-:W-:Y:S02]  /*1580*/  UIADD3 UR8, UR5, 0x2, URZ ;  /* 0x0000000205087890 */ /* 0x000fe4000fffe03f */
[----:B------:R-:W-:Y:S01]  /*1590*/  UIADD3 UR10, UR6, 0x2, URZ ;  /* 0x00000002060a7890 */ /* 0x000fe2000fffe03f */
[----:B------:R-:W-:Y:S01]  /*15a0*/  UMOV UR9, 0x40000040 ;  /* 0x4000004000097882 */ /* 0x000fe20000000000 */
[----:B------:R-:W-:Y:S01]  /*15b0*/  UMOV UR11, 0x40000040 ;  /* 0x40000040000b7882 */ /* 0x000fe20000000000 */
[----:B------:R-:W-:Y:S02]  /*15c0*/  WARPGROUP.DEPBAR.LE gsb0, 0x0 ;  /* 0x00008000000079c5 */ /* 0x000fe40000010000 */
[----:B------:R-:W-:-:S06]  /*15d0*/  WARPGROUP.ARRIVE ;  /* 0x00000000000079c5 */ /* 0x000fcc0000000000 */
[----:B------:R-:W-:Y:S01]  /*15e0*/  HGMMA.64x128x8.F32.TF32 R24, gdesc[UR8], R24, gsb0 ;  /* 0x05e00000081879f0 */ /* 0x000fe20008002818 */
        /* <DEDUP_REMOVED lines=13> */
[----:B------:R-:W-:Y:S03]  /*16c0*/  HGMMA.64x128x8.F32.TF32 R24, gdesc[UR8], R24, gsb0 ;  /* 0x05e00000081879f0 */ /* 0x000fe60008002818 */
[----:B------:R-:W-:Y:S02]  /*16d0*/  WARPGROUP.DEPBAR.LE gsb0, 0x0 ;  /* 0x00008000000079c5 */ /* 0x000fe40000010000 */
[----:B------:R-:W-:Y:S05]  /*16e0*/  @!P2 BRA `(.L_x_18) ;  /* 0x00000004001ca947 */ /* 0x000fea0003800000 */
[----:B------:R-:W-:Y:S01]  /*16f0*/  UIADD3 UR5, UR41, 0x1, URZ ;  /* 0x0000000129057890 */ /* 0x000fe2000fffe03f */
[----:B01----:R-:W-:-:S03]  /*1700*/  IMAD.U32 R0, RZ, RZ, UR44 ;  /* 0x0000002cff007e24 */ /* 0x003fc6000f8e00ff */
[----:B------:R-:W-:-:S04]  /*1710*/  UISETP.NE.AND UP0, UPT, UR5, 0x4, UPT ;  /* 0x000000040500788c */ /* 0x000fc8000bf05270 */
[----:B------:R-:W-:Y:S02]  /*1720*/  USEL UR6, URZ, 0x1, UP0 ;  /* 0x000000013f067887 */ /* 0x000fe40008000000 */
[----:B------:R-:W-:Y:S02]  /*1730*/  USEL UR5, UR5, URZ, UP0 ;  /* 0x0000003f05057287 */ /* 0x000fe40008000000 */
[----:B------:R-:W-:-:S06]  /*1740*/  ULOP3.LUT UR6, UR40, UR6, URZ, 0x3c, !UPT ;  /* 0x0000000628067292 */ /* 0x000fcc000f8e3c3f */
[----:B------:R-:W-:Y:S01]  /*1750*/  IMAD.U32 R5, RZ, RZ, UR6 ;  /* 0x00000006ff057e24 */ /* 0x000fe2000f8e00ff */
[----:B------:R-:W-:-:S06]  /*1760*/  UMOV UR6, UR41 ;  /* 0x0000002900067c82 */ /* 0x000fcc0008000000 */
.L_x_25:
[----:B01----:R-:W-:Y:S05]  /*1770*/  @!P0 BRA `(.L_x_19) ;  /* 0x0000000000048947 */ /* 0x003fea0003800000 */
[----:B------:R-:W-:Y:S01]  /*1780*/  BPT.TRAP 0x1 ;  /* 0x000000040000795c */ /* 0x000fe20000300000 */
.L_x_19:
[----:B------:R-:W0:Y:S01]  /*1790*/  S2UR UR8, SR_CgaCtaId ;  /* 0x00000000000879c3 */ /* 0x000e220000008800 */
[----:B------:R-:W-:Y:S01]  /*17a0*/  UMOV UR7, 0x400 ;  /* 0x0000040000077882 */ /* 0x000fe20000000000 */
[----:B------:R-:W-:Y:S01]  /*17b0*/  SHF.L.U32 R3, R5, 0x1f, RZ ;  /* 0x0000001f05037819 */ /* 0x000fe200000006ff */
[----:B0-----:R-:W-:-:S04]  /*17c0*/  ULEA UR13, UR8, UR7, 0x18 ;  /* 0x00000007080d7291 */ /* 0x001fc8000f8ec03f */
[----:B------:R-:W-:-:S09]  /*17d0*/  ULEA UR7, UR5, UR13, 0x3 ;  /* 0x0000000d05077291 */ /* 0x000fd2000f8e183f */
[----:B------:R0:W1:Y:S01]  /*17e0*/  SYNCS.PHASECHK.TRANS64.TRYWAIT P1, [UR7], R3 ;  /* 0x00000003ff0075a7 */ /* 0x0000620008020147 */
[----:B------:R-:W-:Y:S05]  /*17f0*/  @!P0 BRA `(.L_x_20) ;  /* 0x0000000000048947 */ /* 0x000fea0003800000 */
[----:B------:R-:W-:Y:S01]  /*1800*/  BPT.TRAP 0x1 ;  /* 0x000000040000795c */ /* 0x000fe20000300000 */
.L_x_20:
[----:B-1----:R-:W-:Y:S05]  /*1810*/  @P1 BRA `(.L_x_21) ;  /* 0x0000000000081947 */ /* 0x002fea0003800000 */
[----:B------:R-:W1:Y:S02]  /*1820*/  SYNCS.PHASECHK.TRANS64.TRYWAIT P1, [UR7], R3 ;  /* 0x00000003ff0075a7 */ /* 0x000e640008020147 */
[----:B-1----:R-:W-:Y:S05]  /*1830*/  @!P1 BRA `(.L_x_22) ;  /* 0x0000006000a09947 */ /* 0x002fea0003800000 */
.L_x_21:
[----:B------:R-:W-:Y:S01]  /*1840*/  ULEA UR7, UR5, UR45, 0xa ;  /* 0x0000002d05077291 */ /* 0x000fe2000f8e503f */
[----:B------:R-:W-:Y:S01]  /*1850*/  WARPGROUP.ARRIVE ;  /* 0x00000000000079c5 */ /* 0x000fe20000000000 */
[----:B------:R-:W-:Y:S01]  /*1860*/  ULEA UR12, UR5, UR4, 0xa ;  /* 0x00000004050c7291 */ /* 0x000fe2000f8e503f */
[----:B------:R-:W-:Y:S01]  /*1870*/  UMOV UR9, 0x40000040 ;  /* 0x4000004000097882 */ /* 0x000fe20000000000 */
[----:B------:R-:W-:-:S03]  /*1880*/  UMOV UR11, 0x40000040 ;  /* 0x40000040000b7882 */ /* 0x000fc60000000000 */
[----:B------:R-:W-:Y:S02]  /*1890*/  UMOV UR8, UR7 ;  /* 0x0000000700087c82 */ /* 0x000fe40008000000 */
[----:B------:R-:W-:Y:S02]  /*18a0*/  UMOV UR10, UR12 ;  /* 0x0000000c000a7c82 */ /* 0x000fe40008000000 */
[----:B------:R-:W-:Y:S01]  /*18b0*/  HGMMA.64x128x8.F32.TF32 R24, gdesc[UR8], R24, gsb0 ;  /* 0x05e00000081879f0 */ /* 0x000fe20008002818 */
[----:B------:R-:W-:Y:S02]  /*18c0*/  UIADD3 UR8, UR7, 0x2, URZ ;  /* 0x0000000207087890 */ /* 0x000fe4000fffe03f */
[----:B------:R-:W-:Y:S01]  /*18d0*/  UIADD3 UR10, UR12, 0x2, URZ ;  /* 0x000000020c0a7890 */ /* 0x000fe2000fffe03f */
[----:B------:R-:W-:Y:S01]  /*18e0*/  UMOV UR9, 0x40000040 ;  /* 0x4000004000097882 */ /* 0x000fe20000000000 */
[----:B------:R-:W-:Y:S01]  /*18f0*/  UMOV UR11, 0x40000040 ;  /* 0x40000040000b7882 */ /* 0x000fe20000000000 */
[----:B------:R-:W-:-:S02]  /*1900*/  WARPGROUP.DEPBAR.LE gsb0, 0x0 ;  /* 0x00008000000079c5 */ /* 0x000fc40000010000 */
        /* <DEDUP_REMOVED lines=18> */
[----:B------:R-:W-:Y:S01]  /*1a30*/  BPT.TRAP 0x1 ;  /* 0x000000040000795c */ /* 0x000fe20000300000 */
.L_x_23:
[----:B------:R-:W-:Y:S01]  /*1a40*/  ULEA UR7, UR6, UR13, 0x3 ;  /* 0x0000000d06077291 */ /* 0x000fe2000f8e183f */
[----:B------:R-:W-:-:S03]  /*1a50*/  ISETP.GT.U32.AND P1, PT, R18, 0x1, PT ;  /* 0x000000011200780c */ /* 0x000fc60003f24070 */
[----:B------:R-:W-:-:S04]  /*1a60*/  UIADD3 UR7, UR7, 0x20, URZ ;  /* 0x0000002007077890 */ /* 0x000fc8000fffe03f */
[----:B------:R-:W-:-:S09]  /*1a70*/  UPRMT UR7, URZ, 0x654, UR7 ;  /* 0x000006543f077896 */ /* 0x000fd20008000007 */
[----:B------:R-:W-:Y:S01]  /*1a80*/  SYNCS.ARRIVE.TRANS64.RED.A1T0 RZ, [UR7], RZ ;  /* 0x000000ffffff79a7 */ /* 0x000fe20008100407 */
[----:B------:R-:W-:Y:S05]  /*1a90*/  @P1 BRA `(.L_x_24) ;  /* 0x0000000000041947 */ /* 0x000fea0003800000 */
[----:B------:R-:W-:Y:S01]  /*1aa0*/  BPT.TRAP 0x1 ;  /* 0x000000040000795c */ /* 0x000fe20000300000 */
.L_x_24:
[----:B------:R-:W-:Y:S01]  /*1ab0*/  UIADD3 UR5, UR5, 0x1, URZ ;  /* 0x0000000105057890 */ /* 0x000fe2000fffe03f */
[C---:B------:R-:W-:Y:S01]  /*1ac0*/  ISETP.GT.AND P1, PT, R0.reuse, 0x1, PT ;  /* 0x000000010000780c */ /* 0x040fe20003f24270 */
[----:B------:R-:W-:Y:S01]  /*1ad0*/  UIADD3 UR6, UR6, 0x1, URZ ;  /* 0x0000000106067890 */ /* 0x000fe2000fffe03f */
[----:B------:R-:W-:Y:S01]  /*1ae0*/  VIADD R0, R0, 0xffffffff ;  /* 0xffffffff00007836 */ /* 0x000fe20000000000 */
[----:B------:R-:W-:Y:S02]  /*1af0*/  UISETP.NE.AND UP0, UPT, UR5, 0x4, UPT ;  /* 0x000000040500788c */ /* 0x000fe4000bf05270 */
[----:B------:R-:W-:Y:S02]  /*1b00*/  UISETP.NE.AND UP1, UPT, UR6, 0x4, UPT ;  /* 0x000000040600788c */ /* 0x000fe4000bf25270 */
[----:B------:R-:W-:Y:S02]  /*1b10*/  USEL UR7, URZ, 0x1, UP0 ;  /* 0x000000013f077887 */ /* 0x000fe40008000000 */
[----:B------:R-:W-:-:S02]  /*1b20*/  USEL UR5, UR5, URZ, UP0 ;  /* 0x0000003f05057287 */ /* 0x000fc40008000000 */
[----:B------:R-:W-:Y:S02]  /*1b30*/  USEL UR6, UR6, URZ, UP1 ;  /* 0x0000003f06067287 */ /* 0x000fe40008800000 */
[----:B------:R-:W-:Y:S01]  /*1b40*/  LOP3.LUT R5, R5, UR7, RZ, 0x3c, !PT ;  /* 0x0000000705057c12 */ /* 0x000fe2000f8e3cff */
[----:B------:R-:W-:Y:S09]  /*1b50*/  @P1 BRA `(.L_x_25) ;  /* 0xfffffffc00041947 */ /* 0x000ff2000383ffff */
.L_x_18:
[----:B01----:R-:W0:Y:S02]  /*1b60*/  LDC R0, c[0x0][0x28c] ;  /* 0x0000a300ff007b82 */ /* 0x003e240000000800 */
[----:B0-----:R-:W-:-:S13]  /*1b70*/  ISETP.GE.AND P1, PT, R0, 0x1, PT ;  /* 0x000000010000780c */ /* 0x001fda0003f26270 */
[----:B------:R-:W-:Y:S05]  /*1b80*/  @!P1 BRA `(.L_x_26) ;  /* 0x0000000000389947 */ /* 0x000fea0003800000 */
[----:B------:R-:W-:Y:S05]  /*1b90*/  @!P0 BRA `(.L_x_27) ;  /* 0x0000000000048947 */ /* 0x000fea0003800000 */
[----:B------:R-:W-:Y:S01]  /*1ba0*/  BPT.TRAP 0x1 ;  /* 0x000000040000795c */ /* 0x000fe20000300000 */
.L_x_27:
[----:B------:R-:W0:Y:S01]  /*1bb0*/  S2UR UR6, SR_CgaCtaId ;  /* 0x00000000000679c3 */ /* 0x000e220000008800 */
[----:B------:R-:W-:Y:S01]  /*1bc0*/  UIADD3 UR4, UR44, UR41, URZ ;  /* 0x000000292c047290 */ /* 0x000fe2000fffe03f */
[----:B------:R-:W-:Y:S01]  /*1bd0*/  ISETP.GT.U32.AND P0, PT, R18, 0x1, PT ;  /* 0x000000011200780c */ /* 0x000fe20003f04070 */
[----:B------:R-:W-:Y:S02]  /*1be0*/  UMOV UR5, 0x400 ;  /* 0x0000040000057882 */ /* 0x000fe40000000000 */
[----:B------:R-:W-:-:S04]  /*1bf0*/  USHF.L.U32 UR4, UR4, 0x3, URZ ;  /* 0x0000000304047899 */ /* 0x000fc8000800063f */
[----:B------:R-:W-:Y:S02]  /*1c00*/  ULOP3.LUT UR4, UR4, 0x18, URZ, 0xc0, !UPT ;  /* 0x0000001804047892 */ /* 0x000fe4000f8ec03f */
[----:B0-----:R-:W-:-:S04]  /*1c10*/  ULEA UR5, UR6, UR5, 0x18 ;  /* 0x0000000506057291 */ /* 0x001fc8000f8ec03f */
[----:B------:R-:W-:-:S04]  /*1c20*/  UIADD3 UR4, UR5, 0x20, UR4 ;  /* 0x0000002005047890 */ /* 0x000fc8000fffe004 */
[----:B------:R-:W-:-:S09]  /*1c30*/  UPRMT UR4, URZ, 0x654, UR4 ;  /* 0x000006543f047896 */ /* 0x000fd20008000004 */
[----:B------:R-:W-:Y:S01]  /*1c40*/  SYNCS.ARRIVE.TRANS64.RED.A1T0 RZ, [UR4], RZ ;  /* 0x000000ffffff79a7 */ /* 0x000fe20008100404 */
[----:B------:R-:W-:Y:S05]  /*1c50*/  @P0 BRA `(.L_x_26) ;  /* 0x0000000000040947 */ /* 0x000fea0003800000 */
[----:B------:R-:W-:Y:S01]  /*1c60*/  BPT.TRAP 0x1 ;  /* 0x000000040000795c */ /* 0x000fe20000300000 */
.L_x_26:
[----:B------:R-:W-:Y:S01]  /*1c70*/  IMAD.SHL.U32 R6, R100, 0x80, RZ ;  /* 0x0000008064067824 */ /* 0x000fe200078e00ff */
[----:B------:R-:W-:Y:S01]  /*1c80*/  ULDC UR6, c[0x0][0x288] ;  /* 0x0000a20000067ab9 */ /* 0x000fe20000000800 */
[----:B------:R-:W-:Y:S01]  /*1c90*/  SHF.R.S32.HI R11, RZ, 0x1f, R99 ;  /* 0x0000001fff0b7819 */ /* 0x000fe20000011463 */
[C---:B------:R-:W-:Y:S01]  /*1ca0*/  IMAD.SHL.U32 R10, R101.reuse, 0x80, RZ ;  /* 0x00000080650a7824 */ /* 0x040fe200078e00ff */
[----:B------:R-:W-:Y:S01]  /*1cb0*/  ULDC.64 UR4, c[0x0][0x5d0] ;  /* 0x0001740000047ab9 */ /* 0x000fe20000000a00 */
[C---:B------:R-:W-:Y:S01]  /*1cc0*/  LOP3.LUT R8, R6.reuse, 0x6, R93, 0xf8, !PT ;  /* 0x0000000606087812 */ /* 0x040fe200078ef85d */
[----:B------:R-:W-:Y:S01]  /*1cd0*/  IMAD.WIDE R100, R101, 0x80, R22 ;  /* 0x0000008065647825 */ /* 0x000fe200078e0216 */
[----:B------:R-:W-:Y:S01]  /*1ce0*/  ISETP.GE.AND P0, PT, R6, UR6, PT ;  /* 0x0000000606007c0c */ /* 0x000fe2000bf06270 */
[----:B------:R-:W-:Y:S01]  /*1cf0*/  ULDC UR6, c[0x0][0x284] ;  /* 0x0000a10000067ab9 */ /* 0x000fe20000000800 */
[----:B------:R-:W-:Y:S01]  /*1d00*/  SHF.R.S32.HI R9, RZ, 0x1f, R8 ;  /* 0x0000001fff097819 */ /* 0x000fe20000011408 */
[----:B------:R-:W-:Y:S01]  /*1d10*/  IMAD R0, R11, UR4, RZ ;  /* 0x000000040b007c24 */ /* 0x000fe2000f8e02ff */
[----:B------:R-:W-:-:S03]  /*1d20*/  ISETP.GE.OR P0, PT, R10, UR6, P0 ;  /* 0x000000060a007c0c */ /* 0x000fc60008706670 */
[C---:B------:R-:W-:Y:S02]  /*1d30*/  IMAD R3, R99.reuse, UR5, R0 ;  /* 0x0000000563037c24 */ /* 0x040fe4000f8e0200 */
[----:B------:R-:W-:Y:S01]  /*1d40*/  IMAD.WIDE.U32 R4, R99, UR4, R8 ;  /* 0x0000000463047c25 */ /* 0x000fe2000f8e0008 */
[----:B------:R-:W-:-:S03]  /*1d50*/  ULDC.64 UR4, c[0x0][0x5c8] ;  /* 0x0001720000047ab9 */ /* 0x000fc60000000a00 */
[----:B------:R-:W-:Y:S02]  /*1d60*/  IMAD R7, R101, UR4, RZ ;  /* 0x0000000465077c24 */ /* 0x000fe4000f8e02ff */
[----:B------:R-:W-:Y:S02]  /*1d70*/  IMAD.IADD R5, R5, 0x1, R3 ;  /* 0x0000000105057824 */ /* 0x000fe400078e0203 */
[C---:B------:R-:W-:Y:S02]  /*1d80*/  IMAD R7, R100.reuse, UR5, R7 ;  /* 0x0000000564077c24 */ /* 0x040fe4000f8e0207 */
[----:B------:R-:W-:-:S04]  /*1d90*/  IMAD.WIDE.U32 R102, R100, UR4, R4 ;  /* 0x0000000464667c25 */ /* 0x000fc8000f8e0004 */
[----:B------:R-:W-:Y:S01]  /*1da0*/  IMAD.MOV.U32 R0, RZ, RZ, -0x1 ;  /* 0xffffffffff007424 */ /* 0x000fe200078e00ff */
[----:B------:R-:W-:Y:S06]  /*1db0*/  @P0 BRA `(.L_x_28) ;  /* 0x0000004000100947 */ /* 0x000fec0003800000 */
[----:B-----5:R-:W-:Y:S01]  /*1dc0*/  FSETP.NEU.AND P1, PT, R88, RZ, PT ;  /* 0x000000ff5800720b */ /* 0x020fe20003f2d000 */
[----:B------:R-:W-:Y:S01]  /*1dd0*/  IMAD.IADD R4, R89, 0x1, -R6 ;  /* 0x0000000159047824 */ /* 0x000fe200078e0a06 */
[----:B------:R-:W-:Y:S01]  /*1de0*/  BSSY B0, `(.L_x_28) ;  /* 0x0000401000007945 */ /* 0x000fe20003800000 */
[----:B------:R-:W-:Y:S02]  /*1df0*/  IMAD.IADD R3, R97, 0x1, -R10 ;  /* 0x0000000161037824 */ /* 0x000fe400078e0a0a */
[----:B------:R-:W-:Y:S01]  /*1e00*/  IMAD.IADD R113, R103, 0x1, R7 ;  /* 0x0000000167717824 */ /* 0x000fe200078e0207 */
[----:B------:R-:W-:-:S04]  /*1e10*/  ISETP.GT.AND P0, PT, R4, RZ, PT ;  /* 0x000000ff0400720c */ /* 0x000fc80003f04270 */
[----:B------:R-:W-:-:S03]  /*1e20*/  ISETP.GT.AND P2, PT, R3, RZ, P0 ;  /* 0x000000ff0300720c */ /* 0x000fc60000744270 */
[----:B------:R-:W-:Y:S10]  /*1e30*/  @!P1 BRA `(.L_x_29) ;  /* 0x0000002c001c9947 */ /* 0x000ff40003800000 */
[----:B------:R-:W0:Y:S01]  /*1e40*/  LDC.64 R106, c[0x0][0x5b8] ;  /* 0x00016e00ff6a7b82 */ /* 0x000e220000000a00 */
[----:B------:R-:W-:-:S07]  /*1e50*/  ULDC.64 UR4, c[0x0][0x5c0] ;  /* 0x0001700000047ab9 */ /* 0x000fce0000000a00 */
[----:B------:R-:W1:Y:S08]  /*1e60*/  LDC.64 R108, c[0x0][0x5b0] ;  /* 0x00016c00ff6c7b82 */ /* 0x000e700000000a00 */
[----:B------:R-:W2:Y:S01]  /*1e70*/  LDC.64 R110, c[0x0][0x5a8] ;  /* 0x00016a00ff6e7b82 */ /* 0x000ea20000000a00 */
[-C--:B0-----:R-:W-:Y:S02]  /*1e80*/  IMAD R6, R11, R106.reuse, RZ ;  /* 0x0000006a0b067224 */ /* 0x081fe400078e02ff */
[----:B------:R-:W-:-:S04]  /*1e90*/  IMAD.WIDE.U32 R104, R99, R106, R8 ;  /* 0x0000006a63687225 */ /* 0x000fc800078e0008 */
[----:B------:R-:W-:Y:S02]  /*1ea0*/  IMAD R103, R99, R107, R6 ;  /* 0x0000006b63677224 */ /* 0x000fe400078e0206 */
[-C--:B-1----:R-:W-:Y:S02]  /*1eb0*/  IMAD R5, R101, R108.reuse, RZ ;  /* 0x0000006c65057224 */ /* 0x082fe400078e02ff */
[----:B------:R-:W-:Y:S02]  /*1ec0*/  IMAD.IADD R13, R105, 0x1, R103 ;  /* 0x00000001690d7824 */ /* 0x000fe400078e0267 */
[----:B------:R-:W-:Y:S02]  /*1ed0*/  IMAD.MOV.U32 R12, RZ, RZ, R104 ;  /* 0x000000ffff0c7224 */ /* 0x000fe400078e0068 */
[C---:B------:R-:W-:Y:S02]  /*1ee0*/  IMAD R101, R100.reuse, R109, R5 ;  /* 0x0000006d64657224 */ /* 0x040fe400078e0205 */
[----:B------:R-:W-:-:S04]  /*1ef0*/  IMAD.WIDE.U32 R6, R100, R108, R12 ;  /* 0x0000006c64067225 */ /* 0x000fc800078e000c */
[----:B------:R-:W-:Y:S01]  /*1f00*/  IMAD.IADD R5, R7, 0x1, R101 ;  /* 0x0000000107057824 */ /* 0x000fe200078e0265 */
[----:B--2---:R-:W-:-:S04]  /*1f10*/  LEA R14, P1, R6, R110, 0x2 ;  /* 0x0000006e060e7211 */ /* 0x004fc800078210ff */
[----:B------:R-:W-:-:S05]  /*1f20*/  LEA.HI.X R15, R6, R111, R5, 0x2, P1 ;  /* 0x0000006f060f7211 */ /* 0x000fca00008f1405 */
[----:B------:R0:W2:Y:S01]  /*1f30*/  @P2 LDG.E.LTC128B R5, desc[UR38][R14.64] ;  /* 0x000000260e052981 */ /* 0x0000a2000c1e1920 */
[----:B------:R-:W-:Y:S01]  /*1f40*/  LEA R10, P3, R102, UR4, 0x2 ;  /* 0x00000004660a7c11 */ /* 0x000fe2000f8610ff */
[----:B------:R-:W-:Y:S01]  /*1f50*/  IMAD.WIDE.U32 R6, R100, R108, R8 ;  /* 0x0000006c64067225 */ /* 0x000fe200078e0008 */
[----:B------:R-:W-:Y:S01]  /*1f60*/  ISETP.GT.AND P1, PT, R4, 0x1, PT ;  /* 0x000000010400780c */ /* 0x000fe20003f24270 */
[----:B------:R-:W-:Y:S02]  /*1f70*/  BSSY B1, `(.L_x_30) ;  /* 0x0000012000017945 */ /* 0x000fe40003800000 */
[----:B------:R-:W-:Y:S02]  /*1f80*/  IMAD.IADD R7, R101, 0x1, R7 ;  /* 0x0000000165077824 */ /* 0x000fe400078e0207 */
[----:B------:R-:W-:Y:S01]  /*1f90*/  IMAD.WIDE.U32 R20, R99, R106, R6 ;  /* 0x0000006a63147225 */ /* 0x000fe200078e0006 */
[----:B0-----:R-:W-:-:S03]  /*1fa0*/  SHF.L.U64.HI R15, R108, 0x3, R109 ;  /* 0x000000036c0f7819 */ /* 0x001fc6000001026d */
[----:B------:R-:W-:Y:S01]  /*1fb0*/  IMAD.IADD R7, R103, 0x1, R21 ;  /* 0x0000000167077824 */ /* 0x000fe200078e0215 */
[----:B------:R-:W-:Y:S01]  /*1fc0*/  LEA R6, P4, R20, R110, 0x2 ;  /* 0x0000006e14067211 */ /* 0x000fe200078810ff */
[----:B------:R-:W-:-:S03]  /*1fd0*/  IMAD.SHL.U32 R14, R108, 0x8, RZ ;  /* 0x000000086c0e7824 */ /* 0x000fc600078e00ff */
[----:B------:R-:W-:Y:S01]  /*1fe0*/  LEA.HI.X R7, R20, R111, R7, 0x2, P4 ;  /* 0x0000006f14077211 */ /* 0x000fe200020f1407 */
[----:B------:R-:W-:Y:S01]  /*1ff0*/  IMAD.WIDE.U32 R20, R100, R108, R14 ;  /* 0x0000006c64147225 */ /* 0x000fe200078e000e */
[----:B--2---:R-:W-:-:S05]  /*2000*/  LOP3.LUT R11, R5, 0xffffe000, RZ, 0xc0, !PT ;  /* 0xffffe000050b7812 */ /* 0x004fca00078ec0ff */
[----:B------:R-:W-:-:S04]  /*2010*/  FMUL R11, R11, R88 ;  /* 0x000000580b0b7220 */ /* 0x000fc80000400000 */
[----:B------:R-:W-:Y:S01]  /*2020*/  FFMA R107, R24, R19, R11 ;  /* 0x00000013186b7223 */ /* 0x000fe2000000000b */
[----:B------:R-:W-:Y:S02]  /*2030*/  LEA.HI.X R11, R102, UR5, R113, 0x2, P3 ;  /* 0x00000005660b7c11 */ /* 0x000fe400098f1471 */
[----:B------:R-:W-:Y:S02]  /*2040*/  ISETP.GT.AND P3, PT, R3, RZ, P1 ;  /* 0x000000ff0300720c */ /* 0x000fe40000f64270 */
[----:B------:R-:W-:-:S05]  /*2050*/  F2FP.TF32.F32.PACK_B R107, R107 ;  /* 0x0000006bff6b723e */ /* 0x000fca00024050ff */
[----:B------:R0:W-:Y:S06]  /*2060*/  @P2 STG.E desc[UR38][R10.64], R107 ;  /* 0x0000006b0a002986 */ /* 0x0001ec000c101926 */
[----:B------:R-:W-:Y:S05]  /*2070*/  @!P3 BRA `(.L_x_31) ;  /* 0x000000000004b947 */ /* 0x000fea0003800000 */
[----:B------:R1:W5:Y:S02]  /*2080*/  LDG.E.LTC128B R5, desc[UR38][R6.64+0x4] ;  /* 0x0000042606057981 */ /* 0x000364000c1e1920 */
.L_x_31:
[----:B------:R-:W-:Y:S05]  /*2090*/  BSYNC B1 ;  /* 0x0000000000017941 */ /* 0x000fea0003800000 */
.L_x_30:
[----:B-----5:R-:W-:Y:S01]  /*20a0*/  LOP3.LUT R15, R5, 0xffffe000, RZ, 0xc0, !PT ;  /* 0xffffe000050f7812 */ /* 0x020fe200078ec0ff */
[----:B------:R-:W-:Y:S01]  /*20b0*/  IMAD.IADD R101, R101, 0x1, R21 ;  /* 0x0000000165657824 */ /* 0x000fe200078e0215 */
[----:B------:R-:W-:Y:S01]  /*20c0*/  IADD3 R104, P2, R104, R20, RZ ;  /* 0x0000001468687210 */ /* 0x000fe20007f5e0ff */
[----:B------:R-:W-:Y:S01]  /*20d0*/  IMAD.MOV.U32 R24, RZ, RZ, R5 ;  /* 0x000000ffff187224 */ /* 0x000fe200078e0005 */
[----:B------:R-:W-:Y:S01]  /*20e0*/  ISETP.GT.AND P0, PT, R3, 0x8, P0 ;  /* 0x000000080300780c */ /* 0x000fe20000704270 */
[----:B------:R-:W-:Y:S02]  /*20f0*/  FMUL R12, R15, R88 ;  /* 0x000000580f0c7220 */ /* 0x000fe40000400000 */
[----:B------:R-:W-:Y:S01]  /*2100*/  IMAD.X R13, R101, 0x1, R13, P2 ;  /* 0x00000001650d7824 */ /* 0x000fe200010e060d */
[----:B------:R-:W-:Y:S01]  /*2110*/  LEA R14, P2, R104, R110, 0x2 ;  /* 0x0000006e680e7211 */ /* 0x000fe200078410ff */
[----:B------:R-:W-:-:S03]  /*2120*/  FFMA R25, R25, R19, R12 ;  /* 0x0000001319197223 */ /* 0x000fc6000000000c */
[----:B------:R-:W-:Y:S02]  /*2130*/  LEA.HI.X R15, R104, R111, R13, 0x2, P2 ;  /* 0x0000006f680f7211 */ /* 0x000fe400010f140d */
[----:B------:R-:W-:-:S05]  /*2140*/  F2FP.TF32.F32.PACK_B R25, R25 ;  /* 0x00000019ff19723e */ /* 0x000fca00024050ff */
[----:B------:R2:W-:Y:S04]  /*2150*/  @P3 STG.E desc[UR38][R10.64+0x4], R25 ;  /* 0x000004190a003986 */ /* 0x0005e8000c101926 */
[----:B------:R-:W3:Y:S01]  /*2160*/  @P0 LDG.E.LTC128B R24, desc[UR38][R14.64] ;  /* 0x000000260e180981 */ /* 0x000ee2000c1e1920 */
[----:B------:R-:W-:Y:S01]  /*2170*/  IADD3 R20, P2, R8, R20, RZ ;  /* 0x0000001408147210 */ /* 0x000fe20007f5e0ff */
[----:B------:R-:W-:Y:S01]  /*2180*/  BSSY B1, `(.L_x_32) ;  /* 0x0000011000017945 */ /* 0x000fe20003800000 */
[----:B------:R-:W-:-:S03]  /*2190*/  ISETP.GT.AND P1, PT, R3, 0x8, P1 ;  /* 0x000000080300780c */ /* 0x000fc60000f24270 */
[----:B------:R-:W-:Y:S01]  /*21a0*/  IMAD.X R21, R9, 0x1, R101, P2 ;  /* 0x0000000109157824 */ /* 0x000fe200010e0665 */
[C---:B------:R-:W-:Y:S02]  /*21b0*/  SHF.L.U64.HI R9, R92.reuse, 0x2, R91 ;  /* 0x000000025c097819 */ /* 0x040fe4000001025b */
[----:B------:R-:W-:Y:S01]  /*21c0*/  LEA R12, P2, R92, R10, 0x2 ;  /* 0x0000000a5c0c7211 */ /* 0x000fe200078410ff */
[----:B------:R-:W-:-:S04]  /*21d0*/  IMAD.WIDE.U32 R20, R99, R106, R20 ;  /* 0x0000006a63147225 */ /* 0x000fc800078e0014 */
[----:B------:R-:W-:Y:S01]  /*21e0*/  IMAD.X R13, R9, 0x1, R11, P2 ;  /* 0x00000001090d7824 */ /* 0x000fe200010e060b */
[----:B------:R-:W-:Y:S02]  /*21f0*/  LEA R8, P3, R20, R110, 0x2 ;  /* 0x0000006e14087211 */ /* 0x000fe400078610ff */
[----:B---3--:R-:W-:-:S05]  /*2200*/  LOP3.LUT R5, R24, 0xffffe000, RZ, 0xc0, !PT ;  /* 0xffffe00018057812 */ /* 0x008fca00078ec0ff */
[----:B------:R-:W-:-:S04]  /*2210*/  FMUL R5, R5, R88 ;  /* 0x0000005805057220 */ /* 0x000fc80000400000 */
[----:B------:R-:W-:Y:S01]  /*2220*/  FFMA R99, R26, R19, R5 ;  /* 0x000000131a637223 */ /* 0x000fe20000000005 */
[----:B------:R-:W-:-:S04]  /*2230*/  IMAD.IADD R5, R103, 0x1, R21 ;  /* 0x0000000167057824 */ /* 0x000fc800078e0215 */
[----:B------:R-:W-:Y:S02]  /*2240*/  F2FP.TF32.F32.PACK_B R99, R99 ;  /* 0x00000063ff63723e */ /* 0x000fe400024050ff */
[----:B------:R-:W-:-:S03]  /*2250*/  LEA.HI.X R9, R20, R111, R5, 0x2, P3 ;  /* 0x0000006f14097211 */ /* 0x000fc600018f1405 */
[----:B------:R2:W-:Y:S01]  /*2260*/  @P0 STG.E desc[UR38][R12.64], R99 ;  /* 0x000000630c000986 */ /* 0x0005e2000c101926 */
[----:B------:R-:W-:Y:S05]  /*2270*/  @!P1 BRA `(.L_x_33) ;  /* 0x0000000000049947 */ /* 0x000fea0003800000 */
[----:B------:R3:W5:Y:S02]  /*2280*/  LDG.E.LTC128B R24, desc[UR38][R8.64+0x4] ;  /* 0x0000042608187981 */ /* 0x000764000c1e1920 */
.L_x_33:
[----:B------:R-:W-:Y:S05]  /*2290*/  BSYNC B1 ;  /* 0x0000000000017941 */ /* 0x000fea0003800000 */
.L_x_32:
[----:B-----5:R-:W-:Y:S01]  /*22a0*/  LOP3.LUT R5, R24, 0xffffe000, RZ, 0xc0, !PT ;  /* 0xffffe00018057812 */ /* 0x020fe200078ec0ff */
[----:B------:R-:W-:Y:S01]  /*22b0*/  BSSY B1, `(.L_x_34) ;  /* 0x0000009000017945 */ /* 0x000fe20003800000 */
[----:B------:R-:W-:-:S03]  /*22c0*/  ISETP.GT.AND P0, PT, R4, 0x8, PT ;  /* 0x000000080400780c */ /* 0x000fc60003f04270 */
[----:B------:R-:W-:Y:S01]  /*22d0*/  FMUL R14, R5, R88 ;  /* 0x00000058050e7220 */ /* 0x000fe20000400000 */
[----:B------:R-:W-:-:S03]  /*22e0*/  ISETP.GT.AND P2, PT, R3, RZ, P0 ;  /* 0x000000ff0300720c */ /* 0x000fc60000744270 */
[----:B------:R-:W-:-:S05]  /*22f0*/  FFMA R27, R27, R19, R14 ;  /* 0x000000131b1b7223 */ /* 0x000fca000000000e */
[----:B------:R-:W-:-:S05]  /*2300*/  F2FP.TF32.F32.PACK_B R27, R27 ;  /* 0x0000001bff1b723e */ /* 0x000fca00024050ff */
[----:B------:R4:W-:Y:S01]  /*2310*/  @P1 STG.E desc[UR38][R12.64+0x4], R27 ;  /* 0x0000041b0c001986 */ /* 0x0009e2000c101926 */
[----:B------:R-:W-:Y:S05]  /*2320*/  @!P2 BRA `(.L_x_35) ;  /* 0x000000000004a947 */ /* 0x000fea0003800000 */
[----:B------:R0:W5:Y:S02]  /*2330*/  LDG.E.LTC128B R24, desc[UR38][R6.64+0x20] ;  /* 0x0000202606187981 */ /* 0x000164000c1e1920 */
.L_x_35:
[----:B------:R-:W-:Y:S05]  /*2340*/  BSYNC B1 ;  /* 0x0000000000017941 */ /* 0x000fea0003800000 */
.L_x_34:
        /* <DEDUP_REMOVED lines=10> */
.L_x_37:
[----:B------:R-:W-:Y:S05]  /*23f0*/  BSYNC B1 ;  /* 0x0000000000017941 */ /* 0x000fea0003800000 */
.L_x_36:
[----:B0----5:R-:W-:Y:S01]  /*2400*/  LOP3.LUT R5, R24, 0xffffe000, RZ, 0xc0, !PT ;  /* 0xffffe00018057812 */ /* 0x021fe200078ec0ff */
[----:B------:R-:W-:Y:S01]  /*2410*/  BSSY B1, `(.L_x_38) ;  /* 0x0000008000017945 */ /* 0x000fe20003800000 */
[----:B------:R-:W-:-:S03]  /*2420*/  ISETP.GT.AND P0, PT, R3, 0x8, P0 ;  /* 0x000000080300780c */ /* 0x000fc60000704270 */
[----:B------:R-:W-:-:S04]  /*2430*/  FMUL R14, R5, R88 ;  /* 0x00000058050e7220 */ /* 0x000fc80000400000 */
[----:B------:R-:W-:-:S05]  /*2440*/  FFMA R29, R29, R19, R14 ;  /* 0x000000131d1d7223 */ /* 0x000fca000000000e */
[----:B------:R-:W-:-:S05]  /*2450*/  F2FP.TF32.F32.PACK_B R29, R29 ;  /* 0x0000001dff1d723e */ /* 0x000fca00024050ff */
[----:B------:R0:W-:Y:S01]  /*2460*/  @P3 STG.E desc[UR38][R10.64+0x24], R29 ;  /* 0x0000241d0a003986 */ /* 0x0001e2000c101926 */
[----:B------:R-:W-:Y:S05]  /*2470*/  @!P0 BRA `(.L_x_39) ;  /* 0x0000000000048947 */ /* 0x000fea0003800000 */
[----:B------:R0:W5:Y:S02]  /*2480*/  LDG.E.LTC128B R24, desc[UR38][R8.64+0x20] ;  /* 0x0000202608187981 */ /* 0x000164000c1e1920 */
.L_x_39:
[----:B------:R-:W-:Y:S05]  /*2490*/  BSYNC B1 ;  /* 0x0000000000017941 */ /* 0x000fea0003800000 */
.L_x_38:
[----:B-----5:R-:W-:Y:S01]  /*24a0*/  LOP3.LUT R5, R24, 0xffffe000, RZ, 0xc0, !PT ;  /* 0xffffe00018057812 */ /* 0x020fe200078ec0ff */
        /* <DEDUP_REMOVED lines=8> */
.L_x_41:
[----:B------:R-:W-:Y:S05]  /*2530*/  BSYNC B1 ;  /* 0x0000000000017941 */ /* 0x000fea0003800000 */
.L_x_40:
[----:B0----5:R-:W-:Y:S01]  /*2540*/  LOP3.LUT R5, R24, 0xffffe000, RZ, 0xc0, !PT ;  /* 0xffffe00018057812 */ /* 0x021fe200078ec0ff */
        /* <DEDUP_REMOVED lines=9> */
.L_x_43:
[----:B------:R-:W-:Y:S05]  /*25e0*/  BSYNC B1 ;  /* 0x0000000000017941 */ /* 0x000fea0003800000 */
.L_x_42:
        /* <DEDUP_REMOVED lines=10> */
.L_x_45:
[----:B------:R-:W-:Y:S05]  /*2690*/  BSYNC B1 ;  /* 0x0000000000017941 */ /* 0x000fea0003800000 */
.L_x_44:
        /* <DEDUP_REMOVED lines=9> */
.L_x_47:
[----:B------:R-:W-:Y:S05]  /*2730*/  BSYNC B1 ;  /* 0x0000000000017941 */ /* 0x000fea0003800000 */
.L_x_46:
        /* <DEDUP_REMOVED lines=9> */
.L_x_49:
[----:B------:R-:W-:Y:S05]  /*27d0*/  BSYNC B1 ;  /* 0x0000000000017941 */ /* 0x000fea0003800000 */
.L_x_48:
        /* <DEDUP_REMOVED lines=10> */
.L_x_51:
[----:B------:R-:W-:Y:S05]  /*2880*/  BSYNC B1 ;  /* 0x0000000000017941 */ /* 0x000fea0003800000 */
.L_x_50:
        /* <DEDUP_REMOVED lines=10> */
.L_x_53:
[----:B------:R-:W-:Y:S05]  /*2930*/  BSYNC B1 ;  /* 0x0000000000017941 */ /* 0x000fea0003800000 */
.L_x_52:
        /* <DEDUP_REMOVED lines=9> */
.L_x_55:
[----:B------:R-:W-:Y:S05]  /*29d0*/  BSYNC B1 ;  /* 0x0000000000017941 */ /* 0x000fea0003800000 */
.L_x_54:
        /* <DEDUP_REMOVED lines=9> */
.L_x_57:
[----:B------:R-:W-:Y:S05]  /*2a70*/  BSYNC B1 ;  /* 0x0000000000017941 */ /* 0x000fea0003800000 */
.L_x_56:
        /* <DEDUP_REMOVED lines=10> */
.L_x_59:
[----:B------:R-:W-:Y:S05]  /*2b20*/  BSYNC B1 ;  /* 0x0000000000017941 */ /* 0x000fea0003800000 */
.L_x_58:
        /* <DEDUP_REMOVED lines=10> */
.L_x_61:
[----:B------:R-:W-:Y:S05]  /*2bd0*/  BSYNC B1 ;  /* 0x0000000000017941 */ /* 0x000fea0003800000 */
.L_x_60:
        /* <DEDUP_REMOVED lines=9> */
.L_x_63:
[----:B------:R-:W-:Y:S05]  /*2c70*/  BSYNC B1 ;  /* 0x0000000000017941 */ /* 0x000fea0003800000 */
.L_x_62:
        /* <DEDUP_REMOVED lines=9> */
.L_x_65:
[----:B------:R-:W-:Y:S05]  /*2d10*/  BSYNC B1 ;  /* 0x0000000000017941 */ /* 0x000fea0003800000 */
.L_x_64:
        /* <DEDUP_REMOVED lines=10> */
.L_x_67:
[----:B------:R-:W-:Y:S05]  /*2dc0*/  BSYNC B1 ;  /* 0x0000000000017941 */ /* 0x000fea0003800000 */
.L_x_66:
        /* <DEDUP_REMOVED lines=10> */
.L_x_69:
[----:B------:R-:W-:Y:S05]  /*2e70*/  BSYNC B1 ;  /* 0x0000000000017941 */ /* 0x000fea0003800000 */
.L_x_68:
        /* <DEDUP_REMOVED lines=9> */
.L_x_71:
[----:B------:R-:W-:Y:S05]  /*2f10*/  BSYNC B1 ;  /* 0x0000000000017941 */ /* 0x000fea0003800000 */
.L_x_70:
        /* <DEDUP_REMOVED lines=9> */
.L_x_73:
[----:B------:R-:W-:Y:S05]  /*2fb0*/  BSYNC B1 ;  /* 0x0000000000017941 */ /* 0x000fea0003800000 */
.L_x_72:
        /* <DEDUP_REMOVED lines=10> */
.L_x_75:
[----:B------:R-:W-:Y:S05]  /*3060*/  BSYNC B1 ;  /* 0x0000000000017941 */ /* 0x000fea0003800000 */
.L_x_74:
        /* <DEDUP_REMOVED lines=10> */
.L_x_77:
[----:B------:R-:W-:Y:S05]  /*3110*/  BSYNC B1 ;  /* 0x0000000000017941 */ /* 0x000fea0003800000 */
.L_x_76:
        /* <DEDUP_REMOVED lines=9> */
.L_x_79:
[----:B------:R-:W-:Y:S05]  /*31b0*/  BSYNC B1 ;  /* 0x0000000000017941 */ /* 0x000fea0003800000 */
.L_x_78:
        /* <DEDUP_REMOVED lines=9> */
.L_x_81:
[----:B------:R-:W-:Y:S05]  /*3250*/  BSYNC B1 ;  /* 0x0000000000017941 */ /* 0x000fea0003800000 */
.L_x_80:
        /* <DEDUP_REMOVED lines=10> */
.L_x_83:
[----:B------:R-:W-:Y:S05]  /*3300*/  BSYNC B1 ;  /* 0x0000000000017941 */ /* 0x000fea0003800000 */
.L_x_82:
        /* <DEDUP_REMOVED lines=10> */
.L_x_85:
[----:B------:R-:W-:Y:S05]  /*33b0*/  BSYNC B1 ;  /* 0x0000000000017941 */ /* 0x000fea0003800000 */
.L_x_84:
        /* <DEDUP_REMOVED lines=9> */
.L_x_87:
[----:B------:R-:W-:Y:S05]  /*3450*/  BSYNC B1 ;  /* 0x0000000000017941 */ /* 0x000fea0003800000 */
.L_x_86:
        /* <DEDUP_REMOVED lines=9> */
.L_x_89:
[----:B------:R-:W-:Y:S05]  /*34f0*/  BSYNC B1 ;  /* 0x0000000000017941 */ /* 0x000fea0003800000 */
.L_x_88:
        /* <DEDUP_REMOVED lines=10> */
.L_x_91:
[----:B------:R-:W-:Y:S05]  /*35a0*/  BSYNC B1 ;  /* 0x0000000000017941 */ /* 0x000fea0003800000 */
.L_x_90:
        /* <DEDUP_REMOVED lines=10> */
.L_x_93:
[----:B------:R-:W-:Y:S05]  /*3650*/  BSYNC B1 ;  /* 0x0000000000017941 */ /* 0x000fea0003800000 */
.L_x_92:
        /* <DEDUP_REMOVED lines=9> */
.L_x_95:
[----:B------:R-:W-:Y:S05]  /*36f0*/  BSYNC B1 ;  /* 0x0000000000017941 */ /* 0x000fea0003800000 */
.L_x_94:
        /* <DEDUP_REMOVED lines=9> */
.L_x_97:
[----:B------:R-:W-:Y:S05]  /*3790*/  BSYNC B1 ;  /* 0x0000000000017941 */ /* 0x000fea0003800000 */
.L_x_96:
        /* <DEDUP_REMOVED lines=10> */
.L_x_99:
[----:B------:R-:W-:Y:S05]  /*3840*/  BSYNC B1 ;  /* 0x0000000000017941 */ /* 0x000fea0003800000 */
.L_x_98:
        /* <DEDUP_REMOVED lines=10> */
.L_x_101:
[----:B------:R-:W-:Y:S05]  /*38f0*/  BSYNC B1 ;  /* 0x0000000000017941 */ /* 0x000fea0003800000 */
.L_x_100:
        /* <DEDUP_REMOVED lines=9> */
.L_x_103:
[----:B------:R-:W-:Y:S05]  /*3990*/  BSYNC B1 ;  /* 0x0000000000017941 */ /* 0x000fea0003800000 */
.L_x_102:
        /* <DEDUP_REMOVED lines=9> */
.L_x_105:
[----:B------:R-:W-:Y:S05]  /*3a30*/  BSYNC B1 ;  /* 0x0000000000017941 */ /* 0x000fea0003800000 */
.L_x_104:
        /* <DEDUP_REMOVED lines=10> */
.L_x_107:
[----:B------:R-:W-:Y:S05]  /*3ae0*/  BSYNC B1 ;  /* 0x0000000000017941 */ /* 0x000fea0003800000 */
.L_x_106:
        /* <DEDUP_REMOVED lines=10> */
.L_x_109:
[----:B------:R-:W-:Y:S05]  /*3b90*/  BSYNC B1 ;  /* 0x0000000000017941 */ /* 0x000fea0003800000 */
.L_x_108:
        /* <DEDUP_REMOVED lines=9> */
.L_x_111:
[----:B------:R-:W-:Y:S05]  /*3c30*/  BSYNC B1 ;  /* 0x0000000000017941 */ /* 0x000fea0003800000 */
.L_x_110:
        /* <DEDUP_REMOVED lines=9> */
.L_x_113:
[----:B------:R-:W-:Y:S05]  /*3cd0*/  BSYNC B1 ;  /* 0x0000000000017941 */ /* 0x000fea0003800000 */
.L_x_112:
        /* <DEDUP_REMOVED lines=10> */
.L_x_115:
[----:B------:R-:W-:Y:S05]  /*3d80*/  BSYNC B1 ;  /* 0x0000000000017941 */ /* 0x000fea0003800000 */
.L_x_114:
        /* <DEDUP_REMOVED lines=10> */
.L_x_117:
[----:B------:R-:W-:Y:S05]  /*3e30*/  BSYNC B1 ;  /* 0x0000000000017941 */ /* 0x000fea0003800000 */
.L_x_116:
        /* <DEDUP_REMOVED lines=9> */
.L_x_119:
[----:B------:R-:W-:Y:S05]  /*3ed0*/  BSYNC B1 ;  /* 0x0000000000017941 */ /* 0x000fea0003800000 */
.L_x_118:
        /* <DEDUP_REMOVED lines=9> */
.L_x_121:
[----:B------:R-:W-:Y:S05]  /*3f70*/  BSYNC B1 ;  /* 0x0000000000017941 */ /* 0x000fea0003800000 */
.L_x_120:
        /* <DEDUP_REMOVED lines=10> */
.L_x_123:
[----:B------:R-:W-:Y:S05]  /*4020*/  BSYNC B1 ;  /* 0x0000000000017941 */ /* 0x000fea0003800000 */
.L_x_122:
        /* <DEDUP_REMOVED lines=10> */
.L_x_125:
[----:B------:R-:W-:Y:S05]  /*40d0*/  BSYNC B1 ;  /* 0x0000000000017941 */ /* 0x000fea0003800000 */
.L_x_124:
        /* <DEDUP_REMOVED lines=9> */
.L_x_127:
[----:B------:R-:W-:Y:S05]  /*4170*/  BSYNC B1 ;  /* 0x0000000000017941 */ /* 0x000fea0003800000 */
.L_x_126:
        /* <DEDUP_REMOVED lines=9> */
.L_x_129:
[----:B------:R-:W-:Y:S05]  /*4210*/  BSYNC B1 ;  /* 0x0000000000017941 */ /* 0x000fea0003800000 */
.L_x_128:
        /* <DEDUP_REMOVED lines=10> */
.L_x_131:
[----:B------:R-:W-:Y:S05]  /*42c0*/  BSYNC B1 ;  /* 0x0000000000017941 */ /* 0x000fea0003800000 */
.L_x_130:
        /* <DEDUP_REMOVED lines=10> */
.L_x_133:
[----:B------:R-:W-:Y:S05]  /*4370*/  BSYNC B1 ;  /* 0x0000000000017941 */ /* 0x000fea0003800000 */
.L_x_132:
        /* <DEDUP_REMOVED lines=9> */
.L_x_135:
[----:B------:R-:W-:Y:S05]  /*4410*/  BSYNC B1 ;  /* 0x0000000000017941 */ /* 0x000fea0003800000 */
.L_x_134:
        /* <DEDUP_REMOVED lines=9> */
.L_x_137:
[----:B------:R-:W-:Y:S05]  /*44b0*/  BSYNC B1 ;  /* 0x0000000000017941 */ /* 0x000fea0003800000 */
.L_x_136:
        /* <DEDUP_REMOVED lines=10> */
.L_x_139:
[----:B------:R-:W-:Y:S05]  /*4560*/  BSYNC B1 ;  /* 0x0000000000017941 */ /* 0x000fea0003800000 */
.L_x_138:
        /* <DEDUP_REMOVED lines=10> */
.L_x_141:
[----:B------:R-:W-:Y:S05]  /*4610*/  BSYNC B1 ;  /* 0x0000000000017941 */ /* 0x000fea0003800000 */
.L_x_140:
        /* <DEDUP_REMOVED lines=9> */
.L_x_143:
[----:B------:R-:W-:Y:S05]  /*46b0*/  BSYNC B1 ;  /* 0x0000000000017941 */ /* 0x000fea0003800000 */
.L_x_142:
        /* <DEDUP_REMOVED lines=9> */
.L_x_145:
[----:B------:R-:W-:Y:S05]  /*4750*/  BSYNC B1 ;  /* 0x0000000000017941 */ /* 0x000fea0003800000 */
.L_x_144:
        /* <DEDUP_REMOVED lines=10> */
.L_x_147:
[----:B------:R-:W-:Y:S05]  /*4800*/  BSYNC B1 ;  /* 0x0000000000017941 */ /* 0x000fea0003800000 */
.L_x_146:
[----:B-----5:R-:W-:Y:S01]  /*4810*/  LOP3.LUT R5, R24, 0xffffe000, RZ, 0xc0, !PT ;  /* 0xffffe00018057812 */ /* 0x020fe200078ec0ff */
[----:B------:R-:W-:Y:S01]  /*4820*/  BSSY B1, `(.L_x_148) ;  /* 0x000000b000017945 */ /* 0x000fe20003800000 */
[----:B------:R-:W-:Y:S01]  /*4830*/  ISETP.GT.AND P1, PT, R4, 0x79, PT ;  /* 0x000000790400780c */ /* 0x000fe20003f24270 */
[----:B------:R-:W-:Y:S02]  /*4840*/  @P2 IMAD.MOV.U32 R4, RZ, RZ, R10 ;  /* 0x000000ffff042224 */ /* 0x000fe400078e000a */
[----:B------:R-:W-:Y:S01]  /*4850*/  FMUL R5, R5, R88 ;  /* 0x0000005805057220 */ /* 0x000fe20000400000 */
[----:B------:R-:W-:-:S03]  /*4860*/  ISETP.GT.AND P3, PT, R3, RZ, P1 ;  /* 0x000000ff0300720c */ /* 0x000fc60000f64270 */
[----:B------:R-:W-:Y:S01]  /*4870*/  FFMA R15, R84, R19, R5 ;  /* 0x00000013540f7223 */ /* 0x000fe20000000005 */
[----:B------:R-:W-:-:S04]  /*4880*/  @P2 IMAD.MOV.U32 R5, RZ, RZ, R11 ;  /* 0x000000ffff052224 */ /* 0x000fc800078e000b */
[----:B------:R-:W-:-:S05]  /*4890*/  F2FP.TF32.F32.PACK_B R15, R15 ;  /* 0x0000000fff0f723e */ /* 0x000fca00024050ff */
[----:B------:R0:W-:Y:S01]  /*48a0*/  @P2 STG.E desc[UR38][R4.64+0x1e0], R15 ;  /* 0x0001e00f04002986 */ /* 0x0001e2000c101926 */
[----:B------:R-:W-:Y:S05]  /*48b0*/  @!P3 BRA `(.L_x_149) ;  /* 0x000000000004b947 */ /* 0x000fea0003800000 */
[----:B------:R0:W5:Y:S02]  /*48c0*/  LDG.E.LTC128B R24, desc[UR38][R6.64+0x1e4] ;  /* 0x0001e42606187981 */ /* 0x000164000c1e1920 */
.L_x_149:
[----:B------:R-:W-:Y:S05]  /*48d0*/  BSYNC B1 ;  /* 0x0000000000017941 */ /* 0x000fea0003800000 */
.L_x_148:
        /* <DEDUP_REMOVED lines=9> */
.L_x_151:
[----:B------:R-:W-:Y:S05]  /*4970*/  BSYNC B1 ;  /* 0x0000000000017941 */ /* 0x000fea0003800000 */
.L_x_150:
[----:B-----5:R-:W-:Y:S01]  /*4980*/  LOP3.LUT R5, R24, 0xffffe000, RZ, 0xc0, !PT ;  /* 0xffffe00018057812 */ /* 0x020fe200078ec0ff */
[----:B------:R-:W-:Y:S01]  /*4990*/  @P0 IMAD.MOV.U32 R4, RZ, RZ, R12 ;  /* 0x000000ffff040224 */ /* 0x000fe200078e000c */
[----:B------:R-:W-:Y:S01]  /*49a0*/  ISETP.GT.AND P1, PT, R3, 0x8, P1 ;  /* 0x000000080300780c */ /* 0x000fe20000f24270 */
[----:B------:R-:W-:Y:S02]  /*49b0*/  BSSY B1, `(.L_x_152) ;  /* 0x0000008000017945 */ /* 0x000fe40003800000 */
[----:B------:R-:W-:-:S04]  /*49c0*/  FMUL R5, R5, R88 ;  /* 0x0000005805057220 */ /* 0x000fc80000400000 */
[----:B-1----:R-:W-:Y:S01]  /*49d0*/  FFMA R7, R86, R19, R5 ;  /* 0x0000001356077223 */ /* 0x002fe20000000005 */
[----:B------:R-:W-:-:S04]  /*49e0*/  @P0 IMAD.MOV.U32 R5, RZ, RZ, R13 ;  /* 0x000000ffff050224 */ /* 0x000fc800078e000d */
[----:B------:R-:W-:-:S05]  /*49f0*/  F2FP.TF32.F32.PACK_B R7, R7 ;  /* 0x00000007ff07723e */ /* 0x000fca00024050ff */
[----:B------:R1:W-:Y:S01]  /*4a00*/  @P0 STG.E desc[UR38][R4.64+0x1e0], R7 ;  /* 0x0001e00704000986 */ /* 0x0003e2000c101926 */
[----:B------:R-:W-:Y:S05]  /*4a10*/  @!P1 BRA `(.L_x_153) ;  /* 0x0000000000049947 */ /* 0x000fea0003800000 */
[----:B------:R0:W5:Y:S02]  /*4a20*/  LDG.E.LTC128B R24, desc[UR38][R8.64+0x1e4] ;  /* 0x0001e42608187981 */ /* 0x000164000c1e1920 */
.L_x_153:
[----:B------:R-:W-:Y:S05]  /*4a30*/  BSYNC B1 ;  /* 0x0000000000017941 */ /* 0x000fea0003800000 */
.L_x_152:
[----:B------:R-:W-:Y:S05]  /*4a40*/  @!P1 BRA `(.L_x_154) ;  /* 0x0000001000e89947 */ /* 0x000fea0003800000 */
[----:B-----5:R-:W-:-:S05]  /*4a50*/  LOP3.LUT R3, R24, 0xffffe000, RZ, 0xc0, !PT ;  /* 0xffffe00018037812 */ /* 0x020fca00078ec0ff */
[----:B-1----:R-:W-:-:S04]  /*4a60*/  FMUL R4, R3, R88 ;  /* 0x0000005803047220 */ /* 0x002fc80000400000 */
[----:B------:R-:W-:-:S05]  /*4a70*/  FFMA R87, R87, R19, R4 ;  /* 0x0000001357577223 */ /* 0x000fca0000000004 */
[----:B------:R-:W-:-:S05]  /*4a80*/  F2FP.TF32.F32.PACK_B R87, R87 ;  /* 0x00000057ff57723e */ /* 0x000fca00024050ff */
[----:B------:R1:W-:Y:S01]  /*4a90*/  STG.E desc[UR38][R12.64+0x1e4], R87 ;  /* 0x0001e4570c007986 */ /* 0x0003e2000c101926 */
[----:B------:R-:W-:Y:S05]  /*4aa0*/  BRA `(.L_x_154) ;  /* 0x0000001000d07947 */ /* 0x000fea0003800000 */
.L_x_29:
[----:B------:R-:W-:Y:S01]  /*4ab0*/  ISETP.GT.AND P4, PT, R4, 0x1, PT ;  /* 0x000000010400780c */ /* 0x000fe20003f84270 */
[----:B------:R-:W-:Y:S01]  /*4ac0*/  ULDC.64 UR4, c[0x0][0x5c0] ;  /* 0x0001700000047ab9 */ /* 0x000fe20000000a00 */
[-C--:B------:R-:W-:Y:S01]  /*4ad0*/  FMUL R5, R24, R19.reuse ;  /* 0x0000001318057220 */ /* 0x080fe20000400000 */
[----:B------:R-:W-:Y:S01]  /*4ae0*/  LEA R6, P3, R102, UR4, 0x2 ;  /* 0x0000000466067c11 */ /* 0x000fe2000f8610ff */
[-C--:B------:R-:W-:Y:S01]  /*4af0*/  FMUL R25, R25, R19.reuse ;  /* 0x0000001319197220 */ /* 0x080fe20000400000 */
[----:B------:R-:W-:Y:S01]  /*4b00*/  ISETP.GT.AND P1, PT, R3, RZ, P4 ;  /* 0x000000ff0300720c */ /* 0x000fe20002724270 */
[-C--:B------:R-:W-:Y:S01]  /*4b10*/  FMUL R11, R26, R19.reuse ;  /* 0x000000131a0b7220 */ /* 0x080fe20000400000 */
[----:B------:R-:W-:Y:S01]  /*4b20*/  LEA.HI.X R7, R102, UR5, R113, 0x2, P3 ;  /* 0x0000000566077c11 */ /* 0x000fe200098f1471 */
[----:B------:R-:W-:Y:S01]  /*4b30*/  FMUL R27, R27, R19 ;  /* 0x000000131b1b7220 */ /* 0x000fe20000400000 */
[----:B------:R-:W-:Y:S01]  /*4b40*/  F2FP.TF32.F32.PACK_B R5, R5 ;  /* 0x00000005ff05723e */ /* 0x000fe200024050ff */
[----:B------:R-:W-:Y:S01]  /*4b50*/  FMUL R29, R29, R19 ;  /* 0x000000131d1d7220 */ /* 0x000fe20000400000 */
[----:B------:R-:W-:Y:S01]  /*4b60*/  F2FP.TF32.F32.PACK_B R25, R25 ;  /* 0x00000019ff19723e */ /* 0x000fe200024050ff */
[-C--:B------:R-:W-:Y:S01]  /*4b70*/  FMUL R31, R31, R19.reuse ;  /* 0x000000131f1f7220 */ /* 0x080fe20000400000 */
[C---:B------:R-:W-:Y:S01]  /*4b80*/  SHF.L.U64.HI R9, R92.reuse, 0x2, R91 ;  /* 0x000000025c097819 */ /* 0x040fe2000001025b */
[----:B------:R0:W-:Y:S01]  /*4b90*/  @P2 STG.E desc[UR38][R6.64], R5 ;  /* 0x0000000506002986 */ /* 0x0001e2000c101926 */
[----:B------:R-:W-:Y:S01]  /*4ba0*/  LEA R8, P3, R92, R6, 0x2 ;  /* 0x000000065c087211 */ /* 0x000fe200078610ff */
[-C--:B------:R-:W-:Y:S01]  /*4bb0*/  FMUL R13, R32, R19.reuse ;  /* 0x00000013200d7220 */ /* 0x080fe20000400000 */
[C---:B------:R-:W-:Y:S01]  /*4bc0*/  ISETP.GT.AND P2, PT, R4.reuse, 0x8, PT ;  /* 0x000000080400780c */ /* 0x040fe20003f44270 */
[----:B------:R-:W-:Y:S01]  /*4bd0*/  @P1 STG.E desc[UR38][R6.64+0x4], R25 ;  /* 0x0000041906001986 */ /* 0x000fe2000c101926 */
[----:B------:R-:W-:Y:S01]  /*4be0*/  ISETP.GT.AND P1, PT, R4, 0x9, PT ;  /* 0x000000090400780c */ /* 0x000fe20003f24270 */
[----:B------:R-:W-:Y:S01]  /*4bf0*/  IMAD.X R9, R9, 0x1, R7, P3 ;  /* 0x0000000109097824 */ /* 0x000fe200018e0607 */
[----:B------:R-:W-:Y:S01]  /*4c00*/  ISETP.GT.AND P0, PT, R3, 0x8, P0 ;  /* 0x000000080300780c */ /* 0x000fe20000704270 */
[-C--:B------:R-:W-:Y:S01]  /*4c10*/  FMUL R33, R33, R19.reuse ;  /* 0x0000001321217220 */ /* 0x080fe20000400000 */
[----:B------:R-:W-:Y:S01]  /*4c20*/  ISETP.GT.AND P4, PT, R3, 0x8, P4 ;  /* 0x000000080300780c */ /* 0x000fe20002784270 */
[-C--:B------:R-:W-:Y:S01]  /*4c30*/  FMUL R35, R35, R19.reuse ;  /* 0x0000001323237220 */ /* 0x080fe20000400000 */
[C---:B------:R-:W-:Y:S01]  /*4c40*/  ISETP.GT.AND P5, PT, R3.reuse, RZ, P2 ;  /* 0x000000ff0300720c */ /* 0x040fe200017a4270 */
[-C--:B0-----:R-:W-:Y:S01]  /*4c50*/  FMUL R5, R28, R19.reuse ;  /* 0x000000131c057220 */ /* 0x081fe20000400000 */
[----:B------:R-:W-:Y:S01]  /*4c60*/  ISETP.GT.AND P3, PT, R3, RZ, P1 ;  /* 0x000000ff0300720c */ /* 0x000fe20000f64270 */
[----:B------:R-:W-:Y:S01]  /*4c70*/  FMUL R37, R37, R19 ;  /* 0x0000001325257220 */ /* 0x000fe20000400000 */
[----:B------:R-:W-:Y:S01]  /*4c80*/  F2FP.TF32.F32.PACK_B R11, R11 ;  /* 0x0000000bff0b723e */ /* 0x000fe200024050ff */
[----:B------:R-:W-:Y:S01]  /*4c90*/  FMUL R39, R39, R19 ;  /* 0x0000001327277220 */ /* 0x000fe20000400000 */
[----:B------:R-:W-:Y:S01]  /*4ca0*/  F2FP.TF32.F32.PACK_B R27, R27 ;  /* 0x0000001bff1b723e */ /* 0x000fe200024050ff */
[----:B------:R-:W-:Y:S01]  /*4cb0*/  FMUL R41, R41, R19 ;  /* 0x0000001329297220 */ /* 0x000fe20000400000 */
[----:B------:R-:W-:Y:S01]  /*4cc0*/  F2FP.TF32.F32.PACK_B R5, R5 ;  /* 0x00000005ff05723e */ /* 0x000fe200024050ff */
[----:B------:R0:W-:Y:S01]  /*4cd0*/  @P0 STG.E desc[UR38][R8.64], R11 ;  /* 0x0000000b08000986 */ /* 0x0001e2000c101926 */
[----:B------:R-:W-:Y:S01]  /*4ce0*/  F2FP.TF32.F32.PACK_B R29, R29 ;  /* 0x0000001dff1d723e */ /* 0x000fe200024050ff */
[-C--:B------:R-:W-:Y:S01]  /*4cf0*/  FMUL R43, R43, R19.reuse ;  /* 0x000000132b2b7220 */ /* 0x080fe20000400000 */
[C---:B------:R-:W-:Y:S01]  /*4d00*/  ISETP.GT.AND P0, PT, R4.reuse, 0x10, PT ;  /* 0x000000100400780c */ /* 0x040fe20003f04270 */
[----:B------:R-:W-:Y:S01]  /*4d10*/  @P4 STG.E desc[UR38][R8.64+0x4], R27 ;  /* 0x0000041b08004986 */ /* 0x000fe2000c101926 */
[----:B------:R-:W-:Y:S01]  /*4d20*/  ISETP.GT.AND P2, PT, R3, 0x8, P2 ;  /* 0x000000080300780c */ /* 0x000fe20001744270 */
[-C--:B------:R-:W-:Y:S01]  /*4d30*/  FMUL R45, R45, R19.reuse ;  /* 0x000000132d2d7220 */ /* 0x080fe20000400000 */
[C---:B------:R-:W-:Y:S01]  /*4d40*/  ISETP.GT.AND P1, PT, R3.reuse, 0x8, P1 ;  /* 0x000000080300780c */ /* 0x040fe20000f24270 */
[----:B------:R1:W-:Y:S01]  /*4d50*/  @P5 STG.E desc[UR38][R6.64+0x20], R5 ;  /* 0x0000200506005986 */ /* 0x0003e2000c101926 */
[----:B------:R-:W-:Y:S01]  /*4d60*/  ISETP.GT.AND P5, PT, R3, RZ, P0 ;  /* 0x000000ff0300720c */ /* 0x000fe200007a4270 */
[----:B------:R-:W-:Y:S01]  /*4d70*/  FMUL R47, R47, R19 ;  /* 0x000000132f2f7220 */ /* 0x000fe20000400000 */
[----:B------:R-:W-:Y:S01]  /*4d80*/  F2FP.TF32.F32.PACK_B R31, R31 ;  /* 0x0000001fff1f723e */ /* 0x000fe200024050ff */
[----:B------:R-:W-:Y:S01]  /*4d90*/  @P3 STG.E desc[UR38][R6.64+0x24], R29 ;  /* 0x0000241d06003986 */ /* 0x000fe2000c101926 */
[----:B------:R-:W-:Y:S01]  /*4da0*/  ISETP.GT.AND P3, PT, R4, 0x11, PT ;  /* 0x000000110400780c */ /* 0x000fe20003f64270 */
[----:B0-----:R-:W-:Y:S01]  /*4db0*/  FMUL R11, R30, R19 ;  /* 0x000000131e0b7220 */ /* 0x001fe20000400000 */
[----:B------:R-:W-:Y:S01]  /*4dc0*/  F2FP.TF32.F32.PACK_B R13, R13 ;  /* 0x0000000dff0d723e */ /* 0x000fe200024050ff */
[-C--:B------:R-:W-:Y:S01]  /*4dd0*/  FMUL R49, R49, R19.reuse ;  /* 0x0000001331317220 */ /* 0x080fe20000400000 */
[----:B------:R-:W-:Y:S01]  /*4de0*/  ISETP.GT.AND P4, PT, R3, RZ, P3 ;  /* 0x000000ff0300720c */ /* 0x000fe20001f84270 */
[----:B------:R-:W-:Y:S01]  /*4df0*/  FMUL R51, R51, R19 ;  /* 0x0000001333337220 */ /* 0x000fe20000400000 */
[----:B------:R-:W-:Y:S01]  /*4e00*/  F2FP.TF32.F32.PACK_B R11, R11 ;  /* 0x0000000bff0b723e */ /* 0x000fe200024050ff */
[----:B-1----:R-:W-:Y:S01]  /*4e10*/  FMUL R5, R34, R19 ;  /* 0x0000001322057220 */ /* 0x002fe20000400000 */
[----:B------:R-:W-:Y:S01]  /*4e20*/  F2FP.TF32.F32.PACK_B R33, R33 ;  /* 0x00000021ff21723e */ /* 0x000fe200024050ff */
[-C--:B------:R-:W-:Y:S01]  /*4e30*/  FMUL R53, R53, R19.reuse ;  /* 0x0000001335357220 */ /* 0x080fe20000400000 */
[----:B------:R-:W-:Y:S01]  /*4e40*/  ISETP.GT.AND P0, PT, R3, 0x8, P0 ;  /* 0x000000080300780c */ /* 0x000fe20000704270 */
[----:B------:R0:W-:Y:S01]  /*4e50*/  @P2 STG.E desc[UR38][R8.64+0x20], R11 ;  /* 0x0000200b08002986 */ /* 0x0001e2000c101926 */
[C---:B------:R-:W-:Y:S01]  /*4e60*/  ISETP.GT.AND P2, PT, R4.reuse, 0x19, PT ;  /* 0x000000190400780c */ /* 0x040fe20003f44270 */
[----:B------:R-:W-:Y:S01]  /*4e70*/  FMUL R55, R55, R19 ;  /* 0x0000001337377220 */ /* 0x000fe20000400000 */
[----:B------:R-:W-:Y:S01]  /*4e80*/  F2FP.TF32.F32.PACK_B R5, R5 ;  /* 0x00000005ff05723e */ /* 0x000fe200024050ff */
[----:B------:R-:W-:Y:S01]  /*4e90*/  @P1 STG.E desc[UR38][R8.64+0x24], R31 ;  /* 0x0000241f08001986 */ /* 0x000fe2000c101926 */
[----:B------:R-:W-:Y:S01]  /*4ea0*/  ISETP.GT.AND P1, PT, R4, 0x18, PT ;  /* 0x000000180400780c */ /* 0x000fe20003f24270 */
[----:B------:R-:W-:Y:S01]  /*4eb0*/  FMUL R57, R57, R19 ;  /* 0x0000001339397220 */ /* 0x000fe20000400000 */
[----:B------:R-:W-:Y:S01]  /*4ec0*/  F2FP.TF32.F32.PACK_B R35, R35 ;  /* 0x00000023ff23723e */ /* 0x000fe200024050ff */
[----:B------:R1:W-:Y:S01]  /*4ed0*/  @P5 STG.E desc[UR38][R6.64+0x40], R13 ;  /* 0x0000400d06005986 */ /* 0x0003e2000c101926 */
[----:B------:R-:W-:Y:S01]  /*4ee0*/  ISETP.GT.AND P5, PT, R3, RZ, P1 ;  /* 0x000000ff0300720c */ /* 0x000fe20000fa4270 */
[----:B------:R-:W-:Y:S01]  /*4ef0*/  FMUL R59, R59, R19 ;  /* 0x000000133b3b7220 */ /* 0x000fe20000400000 */
[----:B------:R-:W-:Y:S01]  /*4f00*/  F2FP.TF32.F32.PACK_B R37, R37 ;  /* 0x00000025ff25723e */ /* 0x000fe200024050ff */
[----:B------:R-:W-:Y:S01]  /*4f10*/  @P4 STG.E desc[UR38][R6.64+0x44], R33 ;  /* 0x0000442106004986 */ /* 0x000fe2000c101926 */
[C---:B------:R-:W-:Y:S01]  /*4f20*/  ISETP.GT.AND P4, PT, R3.reuse, 0x8, P3 ;  /* 0x000000080300780c */ /* 0x040fe20001f84270 */
[-C--:B0-----:R-:W-:Y:S01]  /*4f30*/  FMUL R11, R36, R19.reuse ;  /* 0x00000013240b7220 */ /* 0x081fe20000400000 */
[----:B------:R-:W-:Y:S01]  /*4f40*/  ISETP.GT.AND P3, PT, R3, RZ, P2 ;  /* 0x000000ff0300720c */ /* 0x000fe20001764270 */
[----:B------:R0:W-:Y:S01]  /*4f50*/  @P0 STG.E desc[UR38][R8.64+0x40], R5 ;  /* 0x0000400508000986 */ /* 0x0001e2000c101926 */
[----:B------:R-:W-:Y:S01]  /*4f60*/  ISETP.GT.AND P0, PT, R4, 0x20, PT ;  /* 0x000000200400780c */ /* 0x000fe20003f04270 */
[----:B------:R-:W-:Y:S01]  /*4f70*/  FMUL R61, R61, R19 ;  /* 0x000000133d3d7220 */ /* 0x000fe20000400000 */
[----:B------:R-:W-:Y:S01]  /*4f80*/  F2FP.TF32.F32.PACK_B R11, R11 ;  /* 0x0000000bff0b723e */ /* 0x000fe200024050ff */
[-C--:B-1----:R-:W-:Y:S01]  /*4f90*/  FMUL R13, R40, R19.reuse ;  /* 0x00000013280d7220 */ /* 0x082fe20000400000 */
[----:B------:R-:W-:Y:S01]  /*4fa0*/  ISETP.GT.AND P1, PT, R3, 0x8, P1 ;  /* 0x000000080300780c */ /* 0x000fe20000f24270 */
[----:B------:R-:W-:Y:S01]  /*4fb0*/  FMUL R63, R63, R19 ;  /* 0x000000133f3f7220 */ /* 0x000fe20000400000 */
[----:B------:R-:W-:Y:S01]  /*4fc0*/  F2FP.TF32.F32.PACK_B R39, R39 ;  /* 0x00000027ff27723e */ /* 0x000fe200024050ff */
[----:B------:R-:W-:Y:S01]  /*4fd0*/  FMUL R65, R65, R19 ;  /* 0x0000001341417220 */ /* 0x000fe20000400000 */
[----:B------:R-:W-:Y:S01]  /*4fe0*/  F2FP.TF32.F32.PACK_B R13, R13 ;  /* 0x0000000dff0d723e */ /* 0x000fe200024050ff */
[----:B------:R-:W-:Y:S01]  /*4ff0*/  @P4 STG.E desc[UR38][R8.64+0x44], R35 ;  /* 0x0000442308004986 */ /* 0x000fe2000c101926 */
[C---:B------:R-:W-:Y:S01]  /*5000*/  ISETP.GT.AND P4, PT, R3.reuse, 0x8, P2 ;  /* 0x000000080300780c */ /* 0x040fe20001784270 */
[-C--:B0-----:R-:W-:Y:S01]  /*5010*/  FMUL R5, R38, R19.reuse ;  /* 0x0000001326057220 */ /* 0x081fe20000400000 */
[C---:B------:R-:W-:Y:S01]  /*5020*/  ISETP.GT.AND P2, PT, R4.reuse, 0x21, PT ;  /* 0x000000210400780c */ /* 0x040fe20003f44270 */
[----:B------:R0:W-:Y:S01]  /*5030*/  @P5 STG.E desc[UR38][R6.64+0x60], R11 ;  /* 0x0000600b06005986 */ /* 0x0001e2000c101926 */
[----:B------:R-:W-:Y:S01]  /*5040*/  ISETP.GT.AND P5, PT, R3, RZ, P0 ;  /* 0x000000ff0300720c */ /* 0x000fe200007a4270 */
[----:B------:R-:W-:Y:S01]  /*5050*/  FMUL R67, R67, R19 ;  /* 0x0000001343437220 */ /* 0x000fe20000400000 */
[----:B------:R-:W-:Y:S01]  /*5060*/  F2FP.TF32.F32.PACK_B R5, R5 ;  /* 0x00000005ff05723e */ /* 0x000fe200024050ff */
[----:B------:R-:W-:Y:S01]  /*5070*/  @P3 STG.E desc[UR38][R6.64+0x64], R37 ;  /* 0x0000642506003986 */ /* 0x000fe2000c101926 */
[----:B------:R-:W-:Y:S01]  /*5080*/  ISETP.GT.AND P3, PT, R3, RZ, P2 ;  /* 0x000000ff0300720c */ /* 0x000fe20001764270 */
[----:B------:R-:W-:Y:S01]  /*5090*/  FMUL R69, R69, R19 ;  /* 0x0000001345457220 */ /* 0x000fe20000400000 */
[----:B------:R-:W-:Y:S01]  /*50a0*/  F2FP.TF32.F32.PACK_B R41, R41 ;  /* 0x00000029ff29723e */ /* 0x000fe200024050ff */
[----:B------:R1:W-:Y:S01]  /*50b0*/  @P1 STG.E desc[UR38][R8.64+0x60], R5 ;  /* 0x0000600508001986 */ /* 0x0003e2000c101926 */
[----:B------:R-:W-:Y:S01]  /*50c0*/  ISETP.GT.AND P1, PT, R4, 0x28, PT ;  /* 0x000000280400780c */ /* 0x000fe20003f24270 */
[-C--:B------:R-:W-:Y:S01]  /*50d0*/  FMUL R71, R71, R19.reuse ;  /* 0x0000001347477220 */ /* 0x080fe20000400000 */
[C---:B------:R-:W-:Y:S01]  /*50e0*/  ISETP.GT.AND P0, PT, R3.reuse, 0x8, P0 ;  /* 0x000000080300780c */ /* 0x040fe20000704270 */
[----:B------:R-:W-:Y:S01]  /*50f0*/  @P4 STG.E desc[UR38][R8.64+0x64], R39 ;  /* 0x0000642708004986 */ /* 0x000fe2000c101926 */
[C---:B------:R-:W-:Y:S01]  /*5100*/  ISETP.GT.AND P4, PT, R3.reuse, 0x8, P2 ;  /* 0x000000080300780c */ /* 0x040fe20001784270 */
[-C--:B0-----:R-:W-:Y:S01]  /*5110*/  FMUL R11, R44, R19.reuse ;  /* 0x000000132c0b7220 */ /* 0x081fe20000400000 */
[----:B------:R-:W-:Y:S01]  /*5120*/  ISETP.GT.AND P2, PT, R4, 0x29, PT ;  /* 0x000000290400780c */ /* 0x000fe20003f44270 */
[----:B------:R0:W-:Y:S01]  /*5130*/  @P5 STG.E desc[UR38][R6.64+0x80], R13 ;  /* 0x0000800d06005986 */ /* 0x0001e2000c101926 */
[----:B------:R-:W-:Y:S01]  /*5140*/  ISETP.GT.AND P5, PT, R3, RZ, P1 ;  /* 0x000000ff0300720c */ /* 0x000fe20000fa4270 */
[----:B------:R-:W-:Y:S01]  /*5150*/  FMUL R73, R73, R19 ;  /* 0x0000001349497220 */ /* 0x000fe20000400000 */
[----:B------:R-:W-:Y:S01]  /*5160*/  F2FP.TF32.F32.PACK_B R43, R43 ;  /* 0x0000002bff2b723e */ /* 0x000fe200024050ff */
[-C--:B-1----:R-:W-:Y:S01]  /*5170*/  FMUL R5, R42, R19.reuse ;  /* 0x000000132a057220 */ /* 0x082fe20000400000 */
[----:B------:R-:W-:Y:S01]  /*5180*/  @P3 STG.E desc[UR38][R6.64+0x84], R41 ;  /* 0x0000842906003986 */ /* 0x000fe2000c101926 */
[----:B------:R-:W-:Y:S01]  /*5190*/  ISETP.GT.AND P3, PT, R3, RZ, P2 ;  /* 0x000000ff0300720c */ /* 0x000fe20001764270 */
[----:B------:R-:W-:Y:S01]  /*51a0*/  FMUL R75, R75, R19 ;  /* 0x000000134b4b7220 */ /* 0x000fe20000400000 */
[----:B------:R-:W-:Y:S01]  /*51b0*/  F2FP.TF32.F32.PACK_B R11, R11 ;  /* 0x0000000bff0b723e */ /* 0x000fe200024050ff */
[----:B------:R-:W-:Y:S01]  /*51c0*/  FMUL R77, R77, R19 ;  /* 0x000000134d4d7220 */ /* 0x000fe20000400000 */
[----:B------:R-:W-:Y:S01]  /*51d0*/  F2FP.TF32.F32.PACK_B R5, R5 ;  /* 0x00000005ff05723e */ /* 0x000fe200024050ff */
[----:B------:R-:W-:Y:S01]  /*51e0*/  FMUL R79, R79, R19 ;  /* 0x000000134f4f7220 */ /* 0x000fe20000400000 */
[----:B------:R-:W-:Y:S01]  /*51f0*/  F2FP.TF32.F32.PACK_B R45, R45 ;  /* 0x0000002dff2d723e */ /* 0x000fe200024050ff */
[-C--:B0-----:R-:W-:Y:S01]  /*5200*/  FMUL R13, R48, R19.reuse ;  /* 0x00000013300d7220 */ /* 0x081fe20000400000 */
[----:B------:R-:W-:Y:S01]  /*5210*/  ISETP.GT.AND P1, PT, R3, 0x8, P1 ;  /* 0x000000080300780c */ /* 0x000fe20000f24270 */
[----:B------:R0:W-:Y:S01]  /*5220*/  @P0 STG.E desc[UR38][R8.64+0x80], R5 ;  /* 0x0000800508000986 */ /* 0x0001e2000c101926 */
[----:B------:R-:W-:Y:S01]  /*5230*/  ISETP.GT.AND P0, PT, R4, 0x30, PT ;  /* 0x000000300400780c */ /* 0x000fe20003f04270 */
[----:B------:R-:W-:Y:S01]  /*5240*/  FMUL R81, R81, R19 ;  /* 0x0000001351517220 */ /* 0x000fe20000400000 */
[----:B------:R-:W-:Y:S01]  /*5250*/  F2FP.TF32.F32.PACK_B R47, R47 ;  /* 0x0000002fff2f723e */ /* 0x000fe200024050ff */
[----:B------:R-:W-:Y:S01]  /*5260*/  @P4 STG.E desc[UR38][R8.64+0x84], R43 ;  /* 0x0000842b08004986 */ /* 0x000fe2000c101926 */
[C---:B------:R-:W-:Y:S01]  /*5270*/  ISETP.GT.AND P4, PT, R3.reuse, 0x8, P2 ;  /* 0x000000080300780c */ /* 0x040fe20001784270 */
[-C--:B------:R-:W-:Y:S01]  /*5280*/  FMUL R15, R82, R19.reuse ;  /* 0x00000013520f7220 */ /* 0x080fe20000400000 */
[----:B------:R-:W-:Y:S01]  /*5290*/  ISETP.GT.AND P2, PT, R4, 0x31, PT ;  /* 0x000000310400780c */ /* 0x000fe20003f44270 */
[----:B------:R1:W-:Y:S01]  /*52a0*/  @P5 STG.E desc[UR38][R6.64+0xa0], R11 ;  /* 0x0000a00b06005986 */ /* 0x0003e2000c101926 */
[----:B------:R-:W-:Y:S01]  /*52b0*/  ISETP.GT.AND P5, PT, R3, RZ, P0 ;  /* 0x000000ff0300720c */ /* 0x000fe200007a4270 */
[----:B------:R-:W-:Y:S01]  /*52c0*/  FMUL R83, R83, R19 ;  /* 0x0000001353537220 */ /* 0x000fe20000400000 */
[----:B------:R-:W-:Y:S01]  /*52d0*/  F2FP.TF32.F32.PACK_B R13, R13 ;  /* 0x0000000dff0d723e */ /* 0x000fe200024050ff */
[-C--:B0-----:R-:W-:Y:S01]  /*52e0*/  FMUL R5, R46, R19.reuse ;  /* 0x000000132e057220 */ /* 0x081fe20000400000 */
[----:B------:R-:W-:Y:S01]  /*52f0*/  @P3 STG.E desc[UR38][R6.64+0xa4], R45 ;  /* 0x0000a42d06003986 */ /* 0x000fe2000c101926 */
[----:B------:R-:W-:Y:S01]  /*5300*/  ISETP.GT.AND P3, PT, R3, RZ, P2 ;  /* 0x000000ff0300720c */ /* 0x000fe20001764270 */
[----:B------:R-:W-:Y:S01]  /*5310*/  FMUL R21, R84, R19 ;  /* 0x0000001354157220 */ /* 0x000fe20000400000 */
[----:B------:R-:W-:Y:S01]  /*5320*/  F2FP.TF32.F32.PACK_B R49, R49 ;  /* 0x00000031ff31723e */ /* 0x000fe200024050ff */
[----:B------:R-:W-:Y:S01]  /*5330*/  FMUL R85, R85, R19 ;  /* 0x0000001355557220 */ /* 0x000fe20000400000 */
[----:B------:R-:W-:Y:S01]  /*5340*/  F2FP.TF32.F32.PACK_B R5, R5 ;  /* 0x00000005ff05723e */ /* 0x000fe200024050ff */
[-C--:B------:R-:W-:Y:S01]  /*5350*/  FMUL R87, R87, R19.reuse ;  /* 0x0000001357577220 */ /* 0x080fe20000400000 */
[----:B------:R-:W-:Y:S01]  /*5360*/  ISETP.GT.AND P0, PT, R3, 0x8, P0 ;  /* 0x000000080300780c */ /* 0x000fe20000704270 */
[----:B-1----:R-:W-:Y:S01]  /*5370*/  FMUL R11, R52, R19 ;  /* 0x00000013340b7220 */ /* 0x002fe20000400000 */
[----:B------:R-:W-:Y:S01]  /*5380*/  F2FP.TF32.F32.PACK_B R51, R51 ;  /* 0x00000033ff33723e */ /* 0x000fe200024050ff */
[----:B------:R0:W-:Y:S01]  /*5390*/  @P1 STG.E desc[UR38][R8.64+0xa0], R5 ;  /* 0x0000a00508001986 */ /* 0x0001e2000c101926 */
[----:B------:R-:W-:-:S02]  /*53a0*/  ISETP.GT.AND P1, PT, R4, 0x38, PT ;  /* 0x000000380400780c */ /* 0x000fc40003f24270 */
[----:B------:R-:W-:Y:S01]  /*53b0*/  F2FP.TF32.F32.PACK_B R11, R11 ;  /* 0x0000000bff0b723e */ /* 0x000fe200024050ff */
[----:B------:R-:W-:Y:S01]  /*53c0*/  @P4 STG.E desc[UR38][R8.64+0xa4], R47 ;  /* 0x0000a42f08004986 */ /* 0x000fe2000c101926 */
[C---:B------:R-:W-:Y:S02]  /*53d0*/  ISETP.GT.AND P4, PT, R3.reuse, 0x8, P2 ;  /* 0x000000080300780c */ /* 0x040fe40001784270 */
[----:B------:R-:W-:Y:S01]  /*53e0*/  ISETP.GT.AND P2, PT, R4, 0x39, PT ;  /* 0x000000390400780c */ /* 0x000fe20003f44270 */
[----:B------:R1:W-:Y:S01]  /*53f0*/  @P5 STG.E desc[UR38][R6.64+0xc0], R13 ;  /* 0x0000c00d06005986 */ /* 0x0003e2000c101926 */
[C---:B------:R-:W-:Y:S02]  /*5400*/  ISETP.GT.AND P5, PT, R3.reuse, RZ, P1 ;  /* 0x000000ff0300720c */ /* 0x040fe40000fa4270 */
[----:B------:R-:W-:Y:S01]  /*5410*/  F2FP.TF32.F32.PACK_B R53, R53 ;  /* 0x00000035ff35723e */ /* 0x000fe200024050ff */
[----:B0-----:R-:W-:Y:S01]  /*5420*/  FMUL R5, R50, R19 ;  /* 0x0000001332057220 */ /* 0x001fe20000400000 */
[----:B------:R-:W-:Y:S01]  /*5430*/  @P3 STG.E desc[UR38][R6.64+0xc4], R49 ;  /* 0x0000c43106003986 */ /* 0x000fe2000c101926 */
[----:B------:R-:W-:-:S02]  /*5440*/  ISETP.GT.AND P3, PT, R3, RZ, P2 ;  /* 0x000000ff0300720c */ /* 0x000fc40001764270 */
[----:B------:R-:W-:Y:S02]  /*5450*/  ISETP.GT.AND P1, PT, R3, 0x8, P1 ;  /* 0x000000080300780c */ /* 0x000fe40000f24270 */
[----:B------:R-:W-:Y:S01]  /*5460*/  F2FP.TF32.F32.PACK_B R5, R5 ;  /* 0x00000005ff05723e */ /* 0x000fe200024050ff */
[----:B-1----:R-:W-:Y:S01]  /*5470*/  FMUL R13, R56, R19 ;  /* 0x00000013380d7220 */ /* 0x002fe20000400000 */
[----:B------:R-:W-:-:S03]  /*5480*/  F2FP.TF32.F32.PACK_B R55, R55 ;  /* 0x00000037ff37723e */ /* 0x000fc600024050ff */
[----:B------:R0:W-:Y:S01]  /*5490*/  @P0 STG.E desc[UR38][R8.64+0xc0], R5 ;  /* 0x0000c00508000986 */ /* 0x0001e2000c101926 */
[C---:B------:R-:W-:Y:S02]  /*54a0*/  ISETP.GT.AND P0, PT, R4.reuse, 0x40, PT ;  /* 0x000000400400780c */ /* 0x040fe40003f04270 */
        /* <DEDUP_REMOVED lines=71> */
[----:B------:R-:W-:Y:S01]  /*5920*/  @P3 STG.E desc[UR38][R6.64+0x164], R69 ;  /* 0x0001644506003986 */ /* 0x000fe2000c101926 */
[----:B0-----:R-:W-:Y:S01]  /*5930*/  FMUL R5, R70, R19 ;  /* 0x0000001346057220 */ /* 0x001fe20000400000 */
[----:B------:R-:W-:-:S02]  /*5940*/  ISETP.GT.AND P3, PT, R3, RZ, P2 ;  /* 0x000000ff0300720c */ /* 0x000fc40001764270 */
[----:B------:R-:W-:Y:S02]  /*5950*/  ISETP.GT.AND P0, PT, R3, 0x8, P0 ;  /* 0x000000080300780c */ /* 0x000fe40000704270 */
[----:B------:R-:W-:Y:S01]  /*5960*/  F2FP.TF32.F32.PACK_B R5, R5 ;  /* 0x00000005ff05723e */ /* 0x000fe200024050ff */
[----:B-1----:R-:W-:Y:S01]  /*5970*/  FMUL R11, R76, R19 ;  /* 0x000000134c0b7220 */ /* 0x002fe20000400000 */
[----:B------:R-:W-:-:S03]  /*5980*/  F2FP.TF32.F32.PACK_B R75, R75 ;  /* 0x0000004bff4b723e */ /* 0x000fc600024050ff */
[----:B------:R0:W-:Y:S01]  /*5990*/  @P1 STG.E desc[UR38][R8.64+0x160], R5 ;  /* 0x0001600508001986 */ /* 0x0001e2000c101926 */
[----:B------:R-:W-:Y:S02]  /*59a0*/  F2FP.TF32.F32.PACK_B R77, R77 ;  /* 0x0000004dff4d723e */ /* 0x000fe400024050ff */
[----:B------:R-:W-:Y:S01]  /*59b0*/  F2FP.TF32.F32.PACK_B R11, R11 ;  /* 0x0000000bff0b723e */ /* 0x000fe200024050ff */
[----:B------:R-:W-:Y:S01]  /*59c0*/  @P4 STG.E desc[UR38][R8.64+0x164], R71 ;  /* 0x0001644708004986 */ /* 0x000fe2000c101926 */
[C---:B------:R-:W-:Y:S02]  /*59d0*/  ISETP.GT.AND P4, PT, R4.reuse, 0x68, PT ;  /* 0x000000680400780c */ /* 0x040fe40003f84270 */
[----:B------:R-:W-:Y:S01]  /*59e0*/  F2FP.TF32.F32.PACK_B R79, R79 ;  /* 0x0000004fff4f723e */ /* 0x000fe200024050ff */
[----:B------:R1:W-:Y:S01]  /*59f0*/  @P5 STG.E desc[UR38][R6.64+0x180], R13 ;  /* 0x0001800d06005986 */ /* 0x0003e2000c101926 */
[----:B------:R-:W-:Y:S02]  /*5a00*/  ISETP.GT.AND P5, PT, R4, 0x69, PT ;  /* 0x000000690400780c */ /* 0x000fe40003fa4270 */
[----:B------:R-:W-:Y:S01]  /*5a10*/  F2FP.TF32.F32.PACK_B R81, R81 ;  /* 0x00000051ff51723e */ /* 0x000fe200024050ff */
[----:B------:R-:W-:Y:S01]  /*5a20*/  @P3 STG.E desc[UR38][R6.64+0x184], R73 ;  /* 0x0001844906003986 */ /* 0x000fe2000c101926 */
[C---:B------:R-:W-:Y:S01]  /*5a30*/  ISETP.GT.AND P3, PT, R3.reuse, 0x8, P2 ;  /* 0x000000080300780c */ /* 0x040fe20001764270 */
[----:B0-----:R-:W-:Y:S01]  /*5a40*/  FMUL R5, R74, R19 ;  /* 0x000000134a057220 */ /* 0x001fe20000400000 */
[----:B------:R-:W-:-:S02]  /*5a50*/  ISETP.GT.AND P2, PT, R3, RZ, P4 ;  /* 0x000000ff0300720c */ /* 0x000fc40002744270 */
[C---:B------:R-:W-:Y:S02]  /*5a60*/  ISETP.GT.AND P1, PT, R3.reuse, RZ, P5 ;  /* 0x000000ff0300720c */ /* 0x040fe40002f24270 */
[C---:B------:R-:W-:Y:S01]  /*5a70*/  ISETP.GT.AND P4, PT, R3.reuse, 0x8, P4 ;  /* 0x000000080300780c */ /* 0x040fe20002784270 */
[----:B-1----:R-:W-:Y:S01]  /*5a80*/  FMUL R13, R78, R19 ;  /* 0x000000134e0d7220 */ /* 0x002fe20000400000 */
[----:B------:R-:W-:Y:S02]  /*5a90*/  F2FP.TF32.F32.PACK_B R5, R5 ;  /* 0x00000005ff05723e */ /* 0x000fe400024050ff */
[----:B------:R-:W-:Y:S02]  /*5aa0*/  ISETP.GT.AND P5, PT, R3, 0x8, P5 ;  /* 0x000000080300780c */ /* 0x000fe40002fa4270 */
[----:B------:R-:W-:Y:S01]  /*5ab0*/  F2FP.TF32.F32.PACK_B R13, R13 ;  /* 0x0000000dff0d723e */ /* 0x000fe200024050ff */
[----:B------:R0:W-:Y:S01]  /*5ac0*/  @P0 STG.E desc[UR38][R8.64+0x180], R5 ;  /* 0x0001800508000986 */ /* 0x0001e2000c101926 */
[----:B------:R-:W-:-:S02]  /*5ad0*/  ISETP.GT.AND P0, PT, R4, 0x79, PT ;  /* 0x000000790400780c */ /* 0x000fc40003f04270 */
[----:B------:R-:W-:Y:S01]  /*5ae0*/  F2FP.TF32.F32.PACK_B R15, R15 ;  /* 0x0000000fff0f723e */ /* 0x000fe200024050ff */
[----:B------:R-:W-:Y:S01]  /*5af0*/  @P3 STG.E desc[UR38][R8.64+0x184], R75 ;  /* 0x0001844b08003986 */ /* 0x000fe2000c101926 */
[C---:B------:R-:W-:Y:S02]  /*5b00*/  ISETP.GT.AND P3, PT, R4.reuse, 0x70, PT ;  /* 0x000000700400780c */ /* 0x040fe40003f64270 */
[----:B------:R-:W-:Y:S01]  /*5b10*/  F2FP.TF32.F32.PACK_B R83, R83 ;  /* 0x00000053ff53723e */ /* 0x000fe200024050ff */
[----:B------:R1:W-:Y:S01]  /*5b20*/  @P2 STG.E desc[UR38][R6.64+0x1a0], R11 ;  /* 0x0001a00b06002986 */ /* 0x0003e2000c101926 */
[C---:B------:R-:W-:Y:S02]  /*5b30*/  ISETP.GT.AND P2, PT, R4.reuse, 0x71, PT ;  /* 0x000000710400780c */ /* 0x040fe40003f44270 */
[----:B------:R-:W-:Y:S01]  /*5b40*/  F2FP.TF32.F32.PACK_B R21, R21 ;  /* 0x00000015ff15723e */ /* 0x000fe200024050ff */
[----:B------:R-:W-:Y:S01]  /*5b50*/  @P1 STG.E desc[UR38][R6.64+0x1a4], R77 ;  /* 0x0001a44d06001986 */ /* 0x000fe2000c101926 */
[----:B------:R-:W-:Y:S01]  /*5b60*/  ISETP.GT.AND P1, PT, R4, 0x78, PT ;  /* 0x000000780400780c */ /* 0x000fe20003f24270 */
[----:B------:R-:W-:Y:S01]  /*5b70*/  @P4 IMAD.MOV.U32 R4, RZ, RZ, R8 ;  /* 0x000000ffff044224 */ /* 0x000fe200078e0008 */
[----:B------:R-:W-:Y:S01]  /*5b80*/  F2FP.TF32.F32.PACK_B R85, R85 ;  /* 0x00000055ff55723e */ /* 0x000fe200024050ff */
[----:B0-----:R-:W-:Y:S01]  /*5b90*/  @P4 IMAD.MOV.U32 R5, RZ, RZ, R9 ;  /* 0x000000ffff054224 */ /* 0x001fe200078e0009 */
[----:B------:R-:W-:Y:S01]  /*5ba0*/  F2FP.TF32.F32.PACK_B R87, R87 ;  /* 0x00000057ff57723e */ /* 0x000fe200024050ff */
[----:B-1----:R-:W-:-:S03]  /*5bb0*/  FMUL R11, R80, R19 ;  /* 0x00000013500b7220 */ /* 0x002fc60000400000 */
[----:B------:R0:W-:Y:S01]  /*5bc0*/  @P4 STG.E desc[UR38][R4.64+0x1a0], R13 ;  /* 0x0001a00d04004986 */ /* 0x0001e2000c101926 */
[C---:B------:R-:W-:Y:S02]  /*5bd0*/  ISETP.GT.AND P4, PT, R3.reuse, RZ, P3 ;  /* 0x000000ff0300720c */ /* 0x040fe40001f84270 */
[----:B------:R-:W-:Y:S02]  /*5be0*/  ISETP.GT.AND P3, PT, R3, 0x8, P3 ;  /* 0x000000080300780c */ /* 0x000fe40001f64270 */
[----:B------:R-:W-:Y:S01]  /*5bf0*/  F2FP.TF32.F32.PACK_B R11, R11 ;  /* 0x0000000bff0b723e */ /* 0x000fe200024050ff */
[----:B0-----:R-:W-:Y:S02]  /*5c00*/  @P5 IMAD.MOV.U32 R4, RZ, RZ, R8 ;  /* 0x000000ffff045224 */ /* 0x001fe400078e0008 */
[----:B------:R-:W-:Y:S01]  /*5c10*/  FMUL R13, R86, R19 ;  /* 0x00000013560d7220 */ /* 0x000fe20000400000 */
[----:B------:R-:W-:-:S04]  /*5c20*/  @P5 IMAD.MOV.U32 R5, RZ, RZ, R9 ;  /* 0x000000ffff055224 */ /* 0x000fc800078e0009 */
[----:B------:R-:W-:Y:S01]  /*5c30*/  F2FP.TF32.F32.PACK_B R13, R13 ;  /* 0x0000000dff0d723e */ /* 0x000fe200024050ff */
[----:B------:R0:W-:Y:S01]  /*5c40*/  @P5 STG.E desc[UR38][R4.64+0x1a4], R79 ;  /* 0x0001a44f04005986 */ /* 0x0001e2000c101926 */
[C---:B------:R-:W-:Y:S02]  /*5c50*/  ISETP.GT.AND P5, PT, R3.reuse, RZ, P2 ;  /* 0x000000ff0300720c */ /* 0x040fe400017a4270 */
[----:B------:R-:W-:Y:S01]  /*5c60*/  ISETP.GT.AND P2, PT, R3, 0x8, P2 ;  /* 0x000000080300780c */ /* 0x000fe20001744270 */
[----:B0-----:R-:W-:Y:S02]  /*5c70*/  @P4 IMAD.MOV.U32 R4, RZ, RZ, R6 ;  /* 0x000000ffff044224 */ /* 0x001fe400078e0006 */
[----:B------:R-:W-:-:S05]  /*5c80*/  @P4 IMAD.MOV.U32 R5, RZ, RZ, R7 ;  /* 0x000000ffff054224 */ /* 0x000fca00078e0007 */
        /* <DEDUP_REMOVED lines=10> */
[----:B------:R0:W-:Y:S02]  /*5d30*/  @P3 STG.E desc[UR38][R4.64+0x1c0], R15 ;  /* 0x0001c00f04003986 */ /* 0x0001e4000c101926 */
[----:B0-----:R-:W-:Y:S02]  /*5d40*/  @P2 IMAD.MOV.U32 R4, RZ, RZ, R8 ;  /* 0x000000ffff042224 */ /* 0x001fe400078e0008 */
[----:B------:R-:W-:-:S05]  /*5d50*/  @P2 IMAD.MOV.U32 R5, RZ, RZ, R9 ;  /* 0x000000ffff052224 */ /* 0x000fca00078e0009 */
[----:B------:R0:W-:Y:S02]  /*5d60*/  @P2 STG.E desc[UR38][R4.64+0x1c4], R83 ;  /* 0x0001c45304002986 */ /* 0x0001e4000c101926 */
[----:B0-----:R-:W-:Y:S02]  /*5d70*/  @P4 IMAD.MOV.U32 R4, RZ, RZ, R6 ;  /* 0x000000ffff044224 */ /* 0x001fe400078e0006 */
[----:B------:R-:W-:-:S05]  /*5d80*/  @P4 IMAD.MOV.U32 R5, RZ, RZ, R7 ;  /* 0x000000ffff054224 */ /* 0x000fca00078e0007 */
[----:B------:R0:W-:Y:S04]  /*5d90*/  @P4 STG.E desc[UR38][R4.64+0x1e0], R21 ;  /* 0x0001e01504004986 */ /* 0x0001e8000c101926 */
[----:B------:R1:W-:Y:S01]  /*5da0*/  @P5 STG.E desc[UR38][R6.64+0x1e4], R85 ;  /* 0x0001e45506005986 */ /* 0x0003e2000c101926 */
[----:B0-----:R-:W-:Y:S02]  /*5db0*/  @P1 IMAD.MOV.U32 R4, RZ, RZ, R8 ;  /* 0x000000ffff041224 */ /* 0x001fe400078e0008 */
[----:B------:R-:W-:-:S05]  /*5dc0*/  @P1 IMAD.MOV.U32 R5, RZ, RZ, R9 ;  /* 0x000000ffff051224 */ /* 0x000fca00078e0009 */
[----:B------:R1:W-:Y:S04]  /*5dd0*/  @P1 STG.E desc[UR38][R4.64+0x1e0], R13 ;  /* 0x0001e00d04001986 */ /* 0x0003e8000c101926 */
[----:B------:R1:W-:Y:S02]  /*5de0*/  @P0 STG.E desc[UR38][R8.64+0x1e4], R87 ;  /* 0x0001e45708000986 */ /* 0x0003e4000c101926 */
.L_x_154:
[----:B------:R-:W-:Y:S05]  /*5df0*/  BSYNC B0 ;  /* 0x0000000000007941 */ /* 0x000fea0003800000 */
.L_x_28:
[----:B------:R-:W-:Y:S01]  /*5e00*/  IADD3 R16, P0, R16, UR36, RZ ;  /* 0x0000002410107c10 */ /* 0x000fe2000ff1e0ff */
[----:B------:R-:W-:Y:S01]  /*5e10*/  ULDC.64 UR4, c[0x0][0x650] ;  /* 0x0001940000047ab9 */ /* 0x000fe20000000a00 */
[----:B------:R-:W-:Y:S01]  /*5e20*/  PRMT R3, RZ, 0x7610, R3 ;  /* 0x00007610ff037816 */ /* 0x000fe20000000003 */
[----:B------:R-:W-:Y:S01]  /*5e30*/  IMAD.MOV.U32 R100, RZ, RZ, -0x1 ;  /* 0xffffffffff647424 */ /* 0x000fe200078e00ff */
[----:B------:R-:W-:Y:S01]  /*5e40*/  IADD3.X R17, R17, UR42, RZ, P0, !PT ;  /* 0x0000002a11117c10 */ /* 0x000fe200087fe4ff */
[----:B--2---:R-:W-:Y:S01]  /*5e50*/  IMAD.MOV.U32 R99, RZ, RZ, -0x1 ;  /* 0xffffffffff637424 */ /* 0x004fe200078e00ff */
[----:B------:R-:W-:-:S04]  /*5e60*/  ISETP.GE.U32.AND P0, PT, R16, UR4, PT ;  /* 0x0000000410007c0c */ /* 0x000fc8000bf06070 */
[----:B------:R-:W-:-:S13]  /*5e70*/  ISETP.GE.U32.AND.EX P0, PT, R17, UR5, PT, P0 ;  /* 0x0000000511007c0c */ /* 0x000fda000bf06100 */
[----:B------:R-:W-:Y:S05]  /*5e80*/  @P0 BRA `(.L_x_155) ;  /* 0x00000004004c0947 */ /* 0x000fea0003800000 */
[----:B0-----:R-:W0:Y:S01]  /*5e90*/  LDC.64 R10, c[0x0][0x628] ;  /* 0x00018a00ff0a7b82 */ /* 0x001e220000000a00 */
[----:B-1--4-:R-:W1:Y:S01]  /*5ea0*/  S2R R12, SR_CTAID.X ;  /* 0x00000000000c7919 */ /* 0x012e620000002500 */
[----:B---3--:R-:W-:Y:S02]  /*5eb0*/  IMAD.MOV.U32 R8, RZ, RZ, R16 ;  /* 0x000000ffff087224 */ /* 0x008fe400078e0010 */
[----:B------:R-:W-:Y:S01]  /*5ec0*/  IMAD.MOV.U32 R9, RZ, RZ, R17 ;  /* 0x000000ffff097224 */ /* 0x000fe200078e0011 */
[----:B------:R-:W2:Y:S03]  /*5ed0*/  S2R R20, SR_CTAID.Y ;  /* 0x0000000000147919 */ /* 0x000ea60000002600 */
[----:B------:R-:W3:Y:S08]  /*5ee0*/  LDC R0, c[0x0][0x630] ;  /* 0x00018c00ff007b82 */ /* 0x000ef00000000800 */
[----:B------:R-:W4:Y:S01]  /*5ef0*/  LDC.64 R14, c[0x0][0x620] ;  /* 0x00018800ff0e7b82 */ /* 0x000f220000000a00 */
[----:B0-----:R-:W-:-:S04]  /*5f00*/  ISETP.NE.U32.AND P0, PT, R10, RZ, PT ;  /* 0x000000ff0a00720c */ /* 0x001fc80003f05070 */
[----:B------:R-:W-:-:S13]  /*5f10*/  ISETP.NE.AND.EX P0, PT, R11, RZ, PT, P0 ;  /* 0x000000ff0b00720c */ /* 0x000fda0003f05300 */
[----:B-1234-:R-:W-:Y:S05]  /*5f20*/  @!P0 BRA `(.L_x_156) ;  /* 0x0000000000288947 */ /* 0x01efea0003800000 */
        /* <DEDUP_REMOVED lines=10> */
.L_x_156:
[-CC-:B------:R-:W-:Y:S01]  /*5fd0*/  SHF.R.U64 R99, R8, R0.reuse, R9.reuse ;  /* 0x0000000008637219 */ /* 0x180fe20000001209 */
[----:B------:R-:W0:Y:S01]  /*5fe0*/  LDC.64 R26, c[0x0][0x640] ;  /* 0x00019000ff1a7b82 */ /* 0x000e220000000a00 */
[----:B------:R-:W-:Y:S01]  /*5ff0*/  SHF.R.U32.HI R0, RZ, R0, R9 ;  /* 0x00000000ff007219 */ /* 0x000fe20000011609 */
[----:B------:R-:W-:Y:S01]  /*6000*/  ULDC UR4, c[0x0][0x150] ;  /* 0x0000540000047ab9 */ /* 0x000fe20000000800 */
[----:B------:R-:W-:Y:S02]  /*6010*/  IADD3 R3, P0, RZ, -R99, RZ ;  /* 0x80000063ff037210 */ /* 0x000fe40007f1e0ff */
[----:B------:R-:W-:-:S03]  /*6020*/  I2FP.F32.U32 R7, R12 ;  /* 0x0000000c00077245 */ /* 0x000fc60000201000 */
[----:B------:R-:W1:Y:S01]  /*6030*/  LDC R6, c[0x0][0x618] ;  /* 0x00018600ff067b82 */ /* 0x000e620000000800 */
[----:B------:R-:W-:Y:S02]  /*6040*/  IMAD.X R5, RZ, RZ, ~R0, P0 ;  /* 0x000000ffff057224 */ /* 0x000fe400000e0e00 */
[----:B------:R-:W-:Y:S01]  /*6050*/  FMUL R7, R7, UR4 ;  /* 0x0000000407077c20 */ /* 0x000fe20008400000 */
[----:B------:R-:W-:Y:S01]  /*6060*/  ULDC UR4, c[0x0][0x154] ;  /* 0x0000550000047ab9 */ /* 0x000fe20000000800 */
[-C--:B------:R-:W-:Y:S02]  /*6070*/  IMAD R0, R5, R14.reuse, RZ ;  /* 0x0000000e05007224 */ /* 0x080fe400078e02ff */
[C---:B------:R-:W-:Y:S01]  /*6080*/  IMAD.WIDE.U32 R4, R3.reuse, R14, R16 ;  /* 0x0000000e03047225 */ /* 0x040fe200078e0010 */
[----:B------:R-:W2:Y:S01]  /*6090*/  LDC R8, c[0x0][0x608] ;  /* 0x00018200ff087b82 */ /* 0x000ea20000000800 */
[----:B------:R-:W3:Y:S02]  /*60a0*/  F2I.U32.TRUNC.NTZ R7, R7 ;  /* 0x0000000700077305 */ /* 0x000ee4000020f000 */
[----:B------:R-:W-:Y:S01]  /*60b0*/  IMAD R3, R3, R15, R0 ;  /* 0x0000000f03037224 */ /* 0x000fe200078e0200 */
[----:B------:R-:W-:-:S03]  /*60c0*/  I2FP.F32.U32 R0, R20 ;  /* 0x0000001400007245 */ /* 0x000fc60000201000 */
[----:B------:R-:W-:Y:S01]  /*60d0*/  IMAD.IADD R3, R5, 0x1, R3 ;  /* 0x0000000105037824 */ /* 0x000fe200078e0203 */
[----:B------:R-:W4:Y:S01]  /*60e0*/  LDC R11, c[0x0][0x658] ;  /* 0x00019600ff0b7b82 */ /* 0x000f220000000800 */
[----:B0-----:R-:W-:-:S04]  /*60f0*/  ISETP.NE.U32.AND P0, PT, R26, RZ, PT ;  /* 0x000000ff1a00720c */ /* 0x001fc80003f05070 */
[----:B------:R-:W-:-:S03]  /*6100*/  ISETP.NE.AND.EX P0, PT, R27, RZ, PT, P0 ;  /* 0x000000ff1b00720c */ /* 0x000fc60003f05300 */
[----:B------:R-:W0:Y:S01]  /*6110*/  LDC R9, c[0x0][0x144] ;  /* 0x00005100ff097b82 */ /* 0x000e220000000800 */
[-C--:B-1----:R-:W-:Y:S01]  /*6120*/  SHF.R.U64 R10, R4, R6.reuse, R3 ;  /* 0x00000006040a7219 */ /* 0x082fe20000001203 */
[----:B---3--:R-:W-:Y:S01]  /*6130*/  IMAD.MOV R7, RZ, RZ, -R7 ;  /* 0x000000ffff077224 */ /* 0x008fe200078e0a07 */
[----:B------:R-:W-:Y:S01]  /*6140*/  SHF.R.U32.HI R3, RZ, R6, R3 ;  /* 0x00000006ff037219 */ /* 0x000fe20000011603 */
[----:B------:R-:W-:-:S04]  /*6150*/  FMUL R6, R0, UR4 ;  /* 0x0000000400067c20 */ /* 0x000fc80008400000 */
[----:B------:R-:W1:Y:S01]  /*6160*/  LDC R21, c[0x0][0x148] ;  /* 0x00005200ff157b82 */ /* 0x000e620000000800 */
[----:B------:R3:W0:Y:S01]  /*6170*/  F2I.U32.TRUNC.NTZ R14, R6 ;  /* 0x00000006000e7305 */ /* 0x000622000020f000 */
[-CC-:B--2---:R-:W-:Y:S02]  /*6180*/  SHF.R.U64 R13, R10, R8.reuse, R3.reuse ;  /* 0x000000080a0d7219 */ /* 0x184fe40000001203 */
[----:B------:R-:W-:-:S04]  /*6190*/  SHF.R.U32.HI R0, RZ, R8, R3 ;  /* 0x00000008ff007219 */ /* 0x000fc80000011603 */
[----:B-----5:R-:W2:Y:S01]  /*61a0*/  LDC R24, c[0x0][0x648] ;  /* 0x00019200ff187b82 */ /* 0x020ea20000000800 */
[-CC-:B----4-:R-:W-:Y:S02]  /*61b0*/  SHF.R.U64 R15, R13, R11.reuse, R0.reuse ;  /* 0x0000000b0d0f7219 */ /* 0x190fe40000001200 */
[----:B------:R-:W-:-:S03]  /*61c0*/  SHF.R.U32.HI R5, RZ, R11, R0 ;  /* 0x0000000bff057219 */ /* 0x000fc60000011600 */
[----:B------:R-:W-:Y:S02]  /*61d0*/  IMAD.MOV.U32 R4, RZ, RZ, R15 ;  /* 0x000000ffff047224 */ /* 0x000fe400078e000f */
[----:B------:R-:W4:Y:S01]  /*61e0*/  LDC R28, c[0x0][0x638] ;  /* 0x00018e00ff1c7b82 */ /* 0x000f220000000800 */
[----:B0-----:R-:W-:-:S07]  /*61f0*/  IMAD R25, R9, R7, R12 ;  /* 0x0000000709197224 */ /* 0x001fce00078e020c */
[----:B------:R-:W0:Y:S08]  /*6200*/  LDC R29, c[0x0][0x610] ;  /* 0x00018400ff1d7b82 */ /* 0x000e300000000800 */
[----:B------:R-:W0:Y:S01]  /*6210*/  LDC R30, c[0x0][0x600] ;  /* 0x00018000ff1e7b82 */ /* 0x000e220000000800 */
[----:B-123--:R-:W-:Y:S05]  /*6220*/  @!P0 BRA `(.L_x_157) ;  /* 0x0000000000288947 */ /* 0x00efea0003800000 */
        /* <DEDUP_REMOVED lines=10> */
.L_x_157:
[----:B------:R-:W-:Y:S01]  /*62d0*/  ISETP.NE.AND P0, PT, R2, 0x1, PT ;  /* 0x000000010200780c */ /* 0x000fe20003f05270 */
[----:B------:R-:W-:Y:S01]  /*62e0*/  IMAD.MOV R14, RZ, RZ, -R14 ;  /* 0x000000ffff0e7224 */ /* 0x000fe200078e0a0e */
[----:B------:R-:W-:Y:S02]  /*62f0*/  SHF.R.U64 R0, R4, R24, R5 ;  /* 0x0000001804007219 */ /* 0x000fe40000001205 */
[----:B------:R-:W-:Y:S02]  /*6300*/  LOP3.LUT R3, R13, R96, RZ, 0xc0, !PT ;  /* 0x000000600d037212 */ /* 0x000fe400078ec0ff */
[----:B------:R-:W-:Y:S01]  /*6310*/  LOP3.LUT R10, R10, R95, RZ, 0xc0, !PT ;  /* 0x0000005f0a0a7212 */ /* 0x000fe200078ec0ff */
[----:B------:R-:W-:Y:S02]  /*6320*/  IMAD.MOV R4, RZ, RZ, -R0 ;  /* 0x000000ffff047224 */ /* 0x000fe400078e0a00 */
[----:B------:R-:W-:Y:S02]  /*6330*/  IMAD R0, R90, R0, R3 ;  /* 0x000000005a007224 */ /* 0x000fe400078e0203 */
[----:B----4-:R-:W-:-:S02]  /*6340*/  IMAD R3, R4, R28, R15 ;  /* 0x0000001c04037224 */ /* 0x010fc400078e020f */
[----:B------:R-:W-:Y:S02]  /*6350*/  @P0 IMAD R25, R21, R14, R20 ;  /* 0x0000000e15190224 */ /* 0x000fe400078e0214 */
[----:B0-----:R-:W-:Y:S02]  /*6360*/  IMAD R5, R3, R30, R10 ;  /* 0x0000001e03057224 */ /* 0x001fe400078e020a */
[----:B------:R-:W-:Y:S02]  /*6370*/  IMAD R0, R0, R29, R25 ;  /* 0x0000001d00007224 */ /* 0x000fe400078e0219 */
[----:B------:R-:W-:-:S03]  /*6380*/  IMAD.MOV.U32 R4, RZ, RZ, 0x1 ;  /* 0x00000001ff047424 */ /* 0x000fc600078e00ff */
[----:B------:R-:W-:Y:S02]  /*6390*/  SEL R100, R5, R0, !P0 ;  /* 0x0000000005647207 */ /* 0x000fe40004000000 */
[----:B------:R-:W-:Y:S02]  /*63a0*/  PRMT R3, R4, 0x7610, R3 ;  /* 0x0000761004037816 */ /* 0x000fe40000000003 */
[----:B------:R-:W-:-:S07]  /*63b0*/  SEL R0, R0, R5, !P0 ;  /* 0x0000000500007207 */ /* 0x000fce0004000000 */
.L_x_155:
[----:B------:R-:W-:Y:S01]  /*63c0*/  UIADD3 UR41, UR43, UR41, URZ ;  /* 0x000000292b297290 */ /* 0x000fe2000fffe03f */
[----:B------:R-:W-:Y:S01]  /*63d0*/  LOP3.LUT P0, RZ, R3, 0xff, RZ, 0xc0, !PT ;  /* 0x000000ff03ff7812 */ /* 0x000fe2000780c0ff */
[----:B------:R-:W-:Y:S02]  /*63e0*/  IMAD.MOV.U32 R101, RZ, RZ, R0 ;  /* 0x000000ffff657224 */ /* 0x000fe400078e0000 */
[----:B------:R-:W-:Y:S02]  /*63f0*/  USHF.R.U32.HI UR4, URZ, 0x2, UR41 ;  /* 0x000000023f047899 */ /* 0x000fe40008011629 */
[----:B------:R-:W-:Y:S02]  /*6400*/  UISETP.GT.U32.AND UP1, UPT, UR41, 0x3, UPT ;  /* 0x000000032900788c */ /* 0x000fe4000bf24070 */
[----:B------:R-:W-:Y:S02]  /*6410*/  ULOP3.LUT UR4, UR4, 0x1, URZ, 0xc0, !UPT ;  /* 0x0000000104047892 */ /* 0x000fe4000f8ec03f */
[----:B------:R-:W-:-:S02]  /*6420*/  UISETP.LT.U32.AND UP1, UPT, UR43, 0x4, UP1 ;  /* 0x000000042b00788c */ /* 0x000fc40008f21070 */
[----:B------:R-:W-:Y:S02]  /*6430*/  UISETP.NE.U32.AND UP0, UPT, UR4, 0x1, UPT ;  /* 0x000000010400788c */ /* 0x000fe4000bf05070 */
[----:B------:R-:W-:Y:S02]  /*6440*/  USEL UR5, URZ, 0x1, !UP1 ;  /* 0x000000013f057887 */ /* 0x000fe4000c800000 */
[----:B------:R-:W-:Y:S02]  /*6450*/  UISETP.GT.U32.AND UP0, UPT, UR43, 0x3, !UP0 ;  /* 0x000000032b00788c */ /* 0x000fe4000c704070 */
[----:B------:R-:W-:Y:S02]  /*6460*/  ULOP3.LUT UR41, UR41, 0x3, URZ, 0xc0, !UPT ;  /* 0x0000000329297892 */ /* 0x000fe4000f8ec03f */
[----:B------:R-:W-:-:S04]  /*6470*/  USEL UR4, URZ, 0x1, !UP0 ;  /* 0x000000013f047887 */ /* 0x000fc8000c000000 */
[----:B------:R-:W-:Y:S01]  /*6480*/  ULOP3.LUT UR40, UR4, UR40, UR5, 0x96, !UPT ;  /* 0x0000002804287292 */ /* 0x000fe2000f8e9605 */
[----:B------:R-:W-:Y:S11]  /*6490*/  @P0 BRA `(.L_x_158) ;  /* 0xffffffac00480947 */ /* 0x000ff6000383ffff */
[----:B------:R-:W-:Y:S05]  /*64a0*/  EXIT ;  /* 0x000000000000794d */ /* 0x000fea0003800000 */
.L_x_3:
        /* <DEDUP_REMOVED lines=26> */
.L_x_160:
[--C-:B------:R-:W-:Y:S01]  /*6650*/  SHF.R.U64 R14, R12, R20, R13.reuse ;  /* 0x000000140c0e7219 */ /* 0x100fe2000000120d */
[----:B------:R-:W0:Y:S01]  /*6660*/  LDC R24, c[0x0][0x618] ;  /* 0x00018600ff187b82 */ /* 0x000e220000000800 */
[----:B------:R-:W-:Y:S01]  /*6670*/  I2FP.F32.U32 R8, R6 ;  /* 0x0000000600087245 */ /* 0x000fe20000201000 */
[----:B------:R-:W-:Y:S01]  /*6680*/  ULDC UR4, c[0x0][0x150] ;  /* 0x0000540000047ab9 */ /* 0x000fe20000000800 */
[----:B------:R-:W-:Y:S02]  /*6690*/  SHF.R.U32.HI R7, RZ, R20, R13 ;  /* 0x00000014ff077219 */ /* 0x000fe4000001160d */
[----:B------:R-:W-:Y:S01]  /*66a0*/  IADD3 R11, P0, RZ, -R14, RZ ;  /* 0x8000000eff0b7210 */ /* 0x000fe20007f1e0ff */
[----:B------:R-:W-:Y:S01]  /*66b0*/  FMUL R13, R8, UR4 ;  /* 0x00000004080d7c20 */ /* 0x000fe20008400000 */
[----:B------:R-:W-:Y:S01]  /*66c0*/  ULDC UR4, c[0x0][0x154] ;  /* 0x0000550000047ab9 */ /* 0x000fe20000000800 */
[----:B------:R-:W1:Y:S02]  /*66d0*/  LDC.64 R26, c[0x0][0x640] ;  /* 0x00019000ff1a7b82 */ /* 0x000e640000000a00 */
[----:B------:R-:W-:-:S02]  /*66e0*/  IMAD.X R7, RZ, RZ, ~R7, P0 ;  /* 0x000000ffff077224 */ /* 0x000fc400000e0e07 */
[----:B------:R-:W2:Y:S01]  /*66f0*/  F2I.U32.TRUNC.NTZ R13, R13 ;  /* 0x0000000d000d7305 */ /* 0x000ea2000020f000 */
[----:B------:R-:W-:-:S03]  /*6700*/  IMAD.WIDE.U32 R8, R11, R22, R16 ;  /* 0x000000160b087225 */ /* 0x000fc600078e0010 */
[----:B------:R-:W3:Y:S01]  /*6710*/  LDC R15, c[0x0][0x144] ;  /* 0x00005100ff0f7b82 */ /* 0x000ee20000000800 */
[----:B------:R-:W-:-:S04]  /*6720*/  IMAD R10, R7, R22, RZ ;  /* 0x00000016070a7224 */ /* 0x000fc800078e02ff */
[----:B------:R-:W-:Y:S02]  /*6730*/  IMAD R7, R11, R23, R10 ;  /* 0x000000170b077224 */ /* 0x000fe400078e020a */
[----:B------:R-:W-:Y:S01]  /*6740*/  IMAD.MOV.U32 R10, RZ, RZ, -0x1 ;  /* 0xffffffffff0a7424 */ /* 0x000fe200078e00ff */
[----:B------:R-:W4:Y:S01]  /*6750*/  LDC R20, c[0x0][0x608] ;  /* 0x00018200ff147b82 */ /* 0x000f220000000800 */
[----:B------:R-:W-:Y:S01]  /*6760*/  IMAD.IADD R7, R9, 0x1, R7 ;  /* 0x0000000109077824 */ /* 0x000fe200078e0207 */
[----:B------:R-:W-:-:S04]  /*6770*/  I2FP.F32.U32 R9, R3 ;  /* 0x0000000300097245 */ /* 0x000fc80000201000 */
[-C--:B0-----:R-:W-:Y:S01]  /*6780*/  SHF.R.U64 R12, R8, R24.reuse, R7 ;  /* 0x00000018080c7219 */ /* 0x081fe20000001207 */
[----:B--2---:R-:W-:Y:S01]  /*6790*/  IMAD.MOV R8, RZ, RZ, -R13 ;  /* 0x000000ffff087224 */ /* 0x004fe200078e0a0d */
[----:B------:R-:W0:Y:S01]  /*67a0*/  LDC R11, c[0x0][0x658] ;  /* 0x00019600ff0b7b82 */ /* 0x000e220000000800 */
[----:B-1----:R-:W-:Y:S01]  /*67b0*/  ISETP.NE.U32.AND P0, PT, R26, RZ, PT ;  /* 0x000000ff1a00720c */ /* 0x002fe20003f05070 */
[----:B------:R-:W-:Y:S01]  /*67c0*/  FMUL R9, R9, UR4 ;  /* 0x0000000409097c20 */ /* 0x000fe20008400000 */
[----:B------:R-:W-:Y:S02]  /*67d0*/  SHF.R.U32.HI R7, RZ, R24, R7 ;  /* 0x00000018ff077219 */ /* 0x000fe40000011607 */
[----:B------:R-:W-:-:S03]  /*67e0*/  ISETP.NE.AND.EX P0, PT, R27, RZ, PT, P0 ;  /* 0x000000ff1b00720c */ /* 0x000fc60003f05300 */
[----:B------:R-:W1:Y:S01]  /*67f0*/  LDC R22, c[0x0][0x148] ;  /* 0x00005200ff167b82 */ /* 0x000e620000000800 */
[----:B---3--:R-:W-:Y:S02]  /*6800*/  IMAD R23, R15, R8, R6 ;  /* 0x000000080f177224 */ /* 0x008fe400078e0206 */
[----:B------:R-:W-:-:S05]  /*6810*/  IMAD.MOV.U32 R8, RZ, RZ, 0x1 ;  /* 0x00000001ff087424 */ /* 0x000fca00078e00ff */
[----:B------:R-:W2:Y:S01]  /*6820*/  LDC R21, c[0x0][0x600] ;  /* 0x00018000ff157b82 */ /* 0x000ea20000000800 */
[-CC-:B----4-:R-:W-:Y:S02]  /*6830*/  SHF.R.U64 R15, R12, R20.reuse, R7.reuse ;  /* 0x000000140c0f7219 */ /* 0x190fe40000001207 */
[----:B------:R-:W-:Y:S02]  /*6840*/  SHF.R.U32.HI R6, RZ, R20, R7 ;  /* 0x00000014ff067219 */ /* 0x000fe40000011607 */
[----:B------:R3:W4:Y:S03]  /*6850*/  F2I.U32.TRUNC.NTZ R20, R9 ;  /* 0x0000000900147305 */ /* 0x000726000020f000 */
[----:B------:R-:W1:Y:S01]  /*6860*/  LDC R25, c[0x0][0x648] ;  /* 0x00019200ff197b82 */ /* 0x000e620000000800 */
[-C--:B0-----:R-:W-:Y:S02]  /*6870*/  SHF.R.U64 R19, R15, R11.reuse, R6 ;  /* 0x0000000b0f137219 */ /* 0x081fe40000001206 */
[----:B------:R-:W-:-:S02]  /*6880*/  SHF.L.U32 R10, R10, R11, RZ ;  /* 0x0000000b0a0a7219 */ /* 0x000fc400000006ff */
[-C--:B------:R-:W-:Y:S01]  /*6890*/  SHF.R.U32.HI R7, RZ, R11.reuse, R6 ;  /* 0x0000000bff077219 */ /* 0x080fe20000011606 */
[----:B------:R-:W-:Y:S01]  /*68a0*/  IMAD.MOV.U32 R6, RZ, RZ, R19 ;  /* 0x000000ffff067224 */ /* 0x000fe200078e0013 */
[----:B------:R-:W-:Y:S01]  /*68b0*/  SHF.L.U32 R24, R8, R11, RZ ;  /* 0x0000000b08187219 */ /* 0x000fe200000006ff */
[----:B------:R-:W0:Y:S01]  /*68c0*/  LDC R28, c[0x0][0x638] ;  /* 0x00018e00ff1c7b82 */ /* 0x000e220000000800 */
[----:B------:R-:W-:-:S07]  /*68d0*/  LOP3.LUT R30, RZ, R10, RZ, 0x33, !PT ;  /* 0x0000000aff1e7212 */ /* 0x000fce00078e33ff */
[----:B------:R-:W0:Y:S01]  /*68e0*/  LDC R29, c[0x0][0x610] ;  /* 0x00018400ff1d7b82 */ /* 0x000e220000000800 */
[----:B---34-:R-:W-:Y:S05]  /*68f0*/  @!P0 BRA `(.L_x_161) ;  /* 0x0000000000288947 */ /* 0x018fea0003800000 */
[----:B------:R-:W3:Y:S02]  /*6900*/  LDC R6, c[0x0][0x64c] ;  /* 0x00019300ff067b82 */ /* 0x000ee40000000800 */
[----:B---3--:R-:W-:-:S05]  /*6910*/  IADD3 R11, P0, R19, R6, RZ ;  /* 0x00000006130b7210 */ /* 0x008fca0007f1e0ff */
        /* <DEDUP_REMOVED lines=8> */
.L_x_161:
[----:B------:R-:W-:Y:S01]  /*69a0*/  ISETP.NE.AND P0, PT, R2, 0x1, PT ;  /* 0x000000010200780c */ /* 0x000fe20003f05270 */
[----:B--2---:R-:W-:Y:S01]  /*69b0*/  VIADD R9, R21, 0xffffffff ;  /* 0xffffffff15097836 */ /* 0x004fe20000000000 */
[----:B-1----:R-:W-:Y:S01]  /*69c0*/  SHF.R.U64 R7, R6, R25, R7 ;  /* 0x0000001906077219 */ /* 0x002fe20000001207 */
[----:B------:R-:W-:Y:S01]  /*69d0*/  IMAD.MOV R20, RZ, RZ, -R20 ;  /* 0x000000ffff147224 */ /* 0x000fe200078e0a14 */
[----:B------:R-:W-:Y:S02]  /*69e0*/  LOP3.LUT R6, R15, R30, RZ, 0xc0, !PT ;  /* 0x0000001e0f067212 */ /* 0x000fe400078ec0ff */
[----:B------:R-:W-:Y:S01]  /*69f0*/  LOP3.LUT R12, R12, R9, RZ, 0xc0, !PT ;  /* 0x000000090c0c7212 */ /* 0x000fe200078ec0ff */
[----:B------:R-:W-:Y:S02]  /*6a00*/  IMAD.MOV R8, RZ, RZ, -R7 ;  /* 0x000000ffff087224 */ /* 0x000fe400078e0a07 */
[----:B------:R-:W-:Y:S02]  /*6a10*/  IMAD R6, R24, R7, R6 ;  /* 0x0000000718067224 */ /* 0x000fe400078e0206 */
[----:B------:R-:W-:-:S02]  /*6a20*/  IMAD.MOV.U32 R9, RZ, RZ, 0x1 ;  /* 0x00000001ff097424 */ /* 0x000fc400078e00ff */
[----:B------:R-:W-:Y:S02]  /*6a30*/  @P0 IMAD R23, R22, R20, R3 ;  /* 0x0000001416170224 */ /* 0x000fe400078e0203 */
[----:B0-----:R-:W-:Y:S02]  /*6a40*/  IMAD R3, R8, R28, R19 ;  /* 0x0000001c08037224 */ /* 0x001fe400078e0213 */
[----:B------:R-:W-:Y:S02]  /*6a50*/  IMAD R13, R6, R29, R23 ;  /* 0x0000001d060d7224 */ /* 0x000fe400078e0217 */
[----:B------:R-:W-:Y:S02]  /*6a60*/  IMAD R6, R3, R21, R12 ;  /* 0x0000001503067224 */ /* 0x000fe400078e020c */
[----:B------:R-:W-:-:S03]  /*6a70*/  IMAD.MOV.U32 R8, RZ, RZ, R14 ;  /* 0x000000ffff087224 */ /* 0x000fc600078e000e */
[----:B------:R-:W-:Y:S02]  /*6a80*/  SEL R20, R6, R13, !P0 ;  /* 0x0000000d06147207 */ /* 0x000fe40004000000 */
[----:B------:R-:W-:-:S07]  /*6a90*/  SEL R13, R13, R6, !P0 ;  /* 0x000000060d0d7207 */ /* 0x000fce0004000000 */
.L_x_159:
[----:B------:R-:W-:-:S08]  /*6aa0*/  NOP ;  /* 0x0000000000007918 */ /* 0x000fd00000000000 */
[----:B------:R-:W0:-:S00]  /*6ab0*/  USETMAXREG.DEALLOC.CTAPOOL 0x28 ;  /* 0x00000028000079c8 */ /* 0x000e0000080e0500 */
[----:B0-----:R-:W-:-:S13]  /*6ac0*/  ISETP.NE.AND P0, PT, R0, RZ, PT ;  /* 0x000000ff0000720c */ /* 0x001fda0003f05270 */
[----:B------:R-:W-:Y:S05]  /*6ad0*/  @P0 EXIT ;  /* 0x000000000000094d */ /* 0x000fea0003800000 */
[----:B------:R-:W-:Y:S01]  /*6ae0*/  LOP3.LUT P0, RZ, R9, 0xff, RZ, 0xc0, !PT ;  /* 0x000000ff09ff7812 */ /* 0x000fe2000780c0ff */
[----:B------:R-:W-:Y:S02]  /*6af0*/  IMAD.MOV.U32 R0, RZ, RZ, 0x1 ;  /* 0x00000001ff007424 */ /* 0x000fe400078e00ff */
[----:B------:R-:W-:-:S10]  /*6b00*/  IMAD.MOV.U32 R3, RZ, RZ, RZ ;  /* 0x000000ffff037224 */ /* 0x000fd400078e00ff */
[----:B------:R-:W-:Y:S05]  /*6b10*/  @!P0 BRA `(.L_x_162) ;  /* 0x0000000c00148947 */ /* 0x000fea0003800000 */
[----:B------:R-:W0:Y:S01]  /*6b20*/  LDC R0, c[0x0][0x28c] ;  /* 0x0000a300ff007b82 */ /* 0x000e220000000800 */
[----:B------:R-:W-:Y:S01]  /*6b30*/  LOP3.LUT P0, RZ, R4, 0x1f, RZ, 0xc0, !PT ;  /* 0x0000001f04ff7812 */ /* 0x000fe2000780c0ff */
[----:B------:R-:W-:Y:S01]  /*6b40*/  ULDC UR5, c[0x0][0x658] ;  /* 0x0001960000057ab9 */ /* 0x000fe20000000800 */
[----:B------:R-:W-:Y:S01]  /*6b50*/  UMOV UR6, 0xffffffff ;  /* 0xffffffff00067882 */ /* 0x000fe20000000000 */
[----:B------:R-:W-:Y:S01]  /*6b60*/  BSSY B0, `(.L_x_162) ;  /* 0x00000c0000007945 */ /* 0x000fe20003800000 */
[----:B------:R-:W-:Y:S01]  /*6b70*/  USHF.L.U32 UR6, UR6, UR5, URZ ;  /* 0x0000000506067299 */ /* 0x000fe2000800063f */
[C---:B------:R-:W-:Y:S01]  /*6b80*/  ISETP.NE.AND P2, PT, R5.reuse, RZ, PT ;  /* 0x000000ff0500720c */ /* 0x040fe20003f45270 */
[----:B------:R-:W-:Y:S01]  /*6b90*/  IMAD.MOV.U32 R11, RZ, RZ, 0x1 ;  /* 0x00000001ff0b7424 */ /* 0x000fe200078e00ff */
[----:B------:R-:W-:Y:S01]  /*6ba0*/  ISETP.NE.OR P0, PT, R5, RZ, !P0 ;  /* 0x000000ff0500720c */ /* 0x000fe20004705670 */
[----:B------:R-:W-:Y:S01]  /*6bb0*/  ULDC UR4, c[0x0][0x600] ;  /* 0x0001800000047ab9 */ /* 0x000fe20000000800 */
[----:B------:R-:W-:Y:S01]  /*6bc0*/  LOP3.LUT R19, R18, 0x2, RZ, 0xfc, !PT ;  /* 0x0000000212137812 */ /* 0x000fe200078efcff */
[----:B------:R-:W-:Y:S01]  /*6bd0*/  UMOV UR7, 0x1 ;  /* 0x0000000100077882 */ /* 0x000fe20000000000 */
[----:B------:R-:W-:-:S02]  /*6be0*/  UIADD3 UR15, UR4, -0x1, URZ ;  /* 0xffffffff040f7890 */ /* 0x000fc4000fffe03f */
[----:B------:R-:W-:Y:S02]  /*6bf0*/  USHF.L.U32 UR17, UR7, UR5, URZ ;  /* 0x0000000507117299 */ /* 0x000fe4000800063f */
[----:B------:R-:W-:Y:S01]  /*6c00*/  ULOP3.LUT UR16, URZ, UR6, URZ, 0x33, !UPT ;  /* 0x000000063f107292 */ /* 0x000fe2000f8e333f */
[----:B------:R-:W-:Y:S01]  /*6c10*/  ULDC.64 UR20, c[0x0][0x198] ;  /* 0x0000660000147ab9 */ /* 0x000fe20000000a00 */
[----:B0-----:R-:W-:-:S05]  /*6c20*/  VIADD R0, R0, 0x1f ;  /* 0x0000001f00007836 */ /* 0x001fca0000000000 */
[----:B------:R-:W-:-:S04]  /*6c30*/  SHF.R.S32.HI R3, RZ, 0x1f, R0 ;  /* 0x0000001fff037819 */ /* 0x000fc80000011400 */
[----:B------:R-:W-:Y:S01]  /*6c40*/  LEA.HI R3, R3, R0, RZ, 0x5 ;  /* 0x0000000003037211 */ /* 0x000fe200078f28ff */
[----:B------:R-:W-:-:S03]  /*6c50*/  IMAD.MOV.U32 R0, RZ, RZ, 0x1 ;  /* 0x00000001ff007424 */ /* 0x000fc600078e00ff */
[----:B------:R-:W-:Y:S01]  /*6c60*/  SHF.R.S32.HI R12, RZ, 0x5, R3 ;  /* 0x00000005ff0c7819 */ /* 0x000fe20000011403 */
[----:B------:R-:W-:-:S04]  /*6c70*/  IMAD.MOV.U32 R3, RZ, RZ, RZ ;  /* 0x000000ffff037224 */ /* 0x000fc800078e00ff */
[----:B------:R-:W-:-:S07]  /*6c80*/  VIADD R10, R12, 0x1 ;  /* 0x000000010c0a7836 */ /* 0x000fce0000000000 */
.L_x_174:
[----:B------:R-:W-:-:S03]  /*6c90*/  UMOV UR4, 0xffffffff ;  /* 0xffffffff00047882 */ /* 0x000fc60000000000 */
[----:B------:R-:W-:Y:S05]  /*6ca0*/  BRA.DIV UR4, `(.L_x_163) ;  /* 0x0000000e049c7947 */ /* 0x000fea000b800000 */
[----:B------:R-:W-:-:S13]  /*6cb0*/  ELECT P6, URZ, PT ;  /* 0x00000000003f782f */ /* 0x000fda00038c0000 */
.L_x_185:
[----:B------:R-:W0:Y:S01]  /*6cc0*/  LDC R4, c[0x0][0x28c] ;  /* 0x0000a300ff047b82 */ /* 0x000e220000000800 */
[----:B------:R-:W-:Y:S01]  /*6cd0*/  BSSY B1, `(.L_x_164) ;  /* 0x0000035000017945 */ /* 0x000fe20003800000 */
[----:B0-----:R-:W-:-:S13]  /*6ce0*/  ISETP.LT.OR P6, PT, R4, 0x1, !P6 ;  /* 0x000000010400780c */ /* 0x001fda00077c1670 */
[----:B------:R-:W-:Y:S05]  /*6cf0*/  @P6 BRA `(.L_x_165) ;  /* 0x0000000000c86947 */ /* 0x000fea0003800000 */
[----:B------:R-:W-:Y:S02]  /*6d00*/  IMAD.SHL.U32 R20, R20, 0x80, RZ ;  /* 0x0000008014147824 */ /* 0x000fe400078e00ff */
[----:B------:R-:W-:Y:S02]  /*6d10*/  IMAD.SHL.U32 R13, R13, 0x80, RZ ;  /* 0x000000800d0d7824 */ /* 0x000fe400078e00ff */
[----:B------:R-:W-:Y:S02]  /*6d20*/  IMAD.MOV.U32 R21, RZ, RZ, RZ ;  /* 0x000000ffff157224 */ /* 0x000fe400078e00ff */
[----:B------:R-:W-:Y:S02]  /*6d30*/  IMAD.MOV.U32 R4, RZ, RZ, R10 ;  /* 0x000000ffff047224 */ /* 0x000fe400078e000a */
[----:B------:R-:W-:Y:S02]  /*6d40*/  IMAD.MOV.U32 R5, RZ, RZ, R0 ;  /* 0x000000ffff057224 */ /* 0x000fe400078e0000 */
[----:B------:R-:W-:-:S07]  /*6d50*/  IMAD.MOV.U32 R6, RZ, RZ, R3 ;  /* 0x000000ffff067224 */ /* 0x000fce00078e0003 */
.L_x_169:
[----:B------:R-:W0:Y:S01]  /*6d60*/  S2R R14, SR_CgaCtaId ;  /* 0x00000000000e7919 */ /* 0x000e220000008800 */
[----:B------:R-:W-:Y:S01]  /*6d70*/  MOV R7, 0x400 ;  /* 0x0000040000077802 */ /* 0x000fe20000000f00 */
[----:B------:R-:W1:Y:S03]  /*6d80*/  @!P2 LDC R9, c[0x0][0x500] ;  /* 0x00014000ff09ab82 */ /* 0x000e660000000800 */
[----:B0-----:R-:W-:Y:S02]  /*6d90*/  LEA R15, R14, R7, 0x18 ;  /* 0x000000070e0f7211 */ /* 0x001fe400078ec0ff */
[----:B------:R-:W-:-:S03]  /*6da0*/  SHF.L.U32 R7, R5, 0x1f, RZ ;  /* 0x0000001f05077819 */ /* 0x000fc600000006ff */
[----:B------:R-:W-:-:S04]  /*6db0*/  IMAD R14, R6, 0x8, R15 ;  /* 0x00000008060e7824 */ /* 0x000fc800078e020f */
[----:B------:R-:W0:Y:S02]  /*6dc0*/  SYNCS.PHASECHK.TRANS64.TRYWAIT P1, [R14+URZ+0x20], R7 ;  /* 0x000020070e0075a7 */ /* 0x000e24000802017f */
[----:B01----:R-:W-:Y:S05]  /*6dd0*/  @!P1 BRA `(.L_x_166) ;  /* 0x0000000c00709947 */ /* 0x003fea0003800000 */
.L_x_186:
[----:B0-----:R-:W-:Y:S01]  /*6de0*/  PRMT R7, R19, 0x9910, RZ ;  /* 0x0000991013077816 */ /* 0x001fe200000000ff */
[----:B------:R0:W-:Y:S03]  /*6df0*/  @!P2 SYNCS.ARRIVE.TRANS64 RZ, [R14+URZ], R9 ;  /* 0x000000090effa9a7 */ /* 0x0001e6000800003f */
[----:B------:R-:W-:-:S13]  /*6e00*/  ISETP.NE.AND P1, PT, R7, 0x2, PT ;  /* 0x000000020700780c */ /* 0x000fda0003f25270 */
[----:B0-----:R-:W-:Y:S05]  /*6e10*/  @P1 BRA `(.L_x_167) ;  /* 0x0000000000041947 */ /* 0x001fea0003800000 */
[----:B------:R-:W-:Y:S01]  /*6e20*/  BPT.TRAP 0x1 ;  /* 0x000000040000795c */ /* 0x000fe20000300000 */
.L_x_167:
[----:B------:R-:W-:Y:S05]  /*6e30*/  @P0 BRA `(.L_x_168) ;  /* 0x0000000000040947 */ /* 0x000fea0003800000 */
[----:B------:R-:W-:Y:S01]  /*6e40*/  BPT.TRAP 0x1 ;  /* 0x000000040000795c */ /* 0x000fe20000300000 */
.L_x_168:
[----:B------:R-:W-:Y:S01]  /*6e50*/  IMAD R15, R6, 0x4000, R15 ;  /* 0x00004000060f7824 */ /* 0x000fe200078e020f */
[----:B------:R-:W-:Y:S01]  /*6e60*/  R2UR UR9, R14 ;  /* 0x000000000e0972ca */ /* 0x000fe200000e0000 */
[----:B------:R-:W-:Y:S01]  /*6e70*/  VIADD R4, R4, 0xffffffff ;  /* 0xffffffff04047836 */ /* 0x000fe20000000000 */
[----:B------:R-:W-:Y:S01]  /*6e80*/  UIADD3 UR4, UP0, UR20, 0xf0, URZ ;  /* 0x000000f014047890 */ /* 0x000fe2000ff1e03f */
[----:B------:R-:W-:Y:S01]  /*6e90*/  R2UR UR11, R13 ;  /* 0x000000000d0b72ca */ /* 0x000fe200000e0000 */
[----:B------:R-:W-:Y:S01]  /*6ea0*/  UIADD3 UR22, UP1, UR20, 0x1f0, URZ ;  /* 0x000001f014167890 */ /* 0x000fe2000ff3e03f */
[----:B------:R-:W-:Y:S01]  /*6eb0*/  R2UR UR8, R15 ;  /* 0x000000000f0872ca */ /* 0x000fe200000e0000 */
[----:B------:R-:W-:Y:S01]  /*6ec0*/  UIADD3.X UR5, URZ, UR21, URZ, UP0, !UPT ;  /* 0x000000153f057290 */ /* 0x000fe200087fe43f */
[C---:B------:R-:W-:Y:S01]  /*6ed0*/  R2UR UR10, R21.reuse ;  /* 0x00000000150a72ca */ /* 0x040fe200000e0000 */
[----:B------:R-:W-:Y:S01]  /*6ee0*/  VIADD R6, R6, 0x1 ;  /* 0x0000000106067836 */ /* 0x000fe20000000000 */
[----:B------:R-:W-:Y:S01]  /*6ef0*/  R2UR UR12, R8 ;  /* 0x00000000080c72ca */ /* 0x000fe200000e0000 */
[----:B------:R-:W-:Y:S01]  /*6f00*/  UIADD3.X UR23, URZ, UR21, URZ, UP1, !UPT ;  /* 0x000000153f177290 */ /* 0x000fe20008ffe43f */
[----:B------:R-:W-:Y:S01]  /*6f10*/  R2UR UR18, R20 ;  /* 0x00000000141272ca */ /* 0x000fe200000e0000 */
[----:B------:R-:W-:Y:S01]  /*6f20*/  UMOV UR6, 0x0 ;  /* 0x0000000000067882 */ /* 0x000fe20000000000 */
[----:B------:R-:W-:Y:S01]  /*6f30*/  ISETP.GT.AND P3, PT, R4, 0x1, PT ;  /* 0x000000010400780c */ /* 0x000fe20003f64270 */
[----:B------:R-:W-:Y:S01]  /*6f40*/  UMOV UR7, 0x10000000 ;  /* 0x1000000000077882 */ /* 0x000fe20000000000 */
[----:B------:R-:W-:Y:S01]  /*6f50*/  ISETP.NE.AND P1, PT, R6, 0x4, PT ;  /* 0x000000040600780c */ /* 0x000fe20003f25270 */
[----:B------:R-:W-:-:S02]  /*6f60*/  VIADD R21, R21, 0x20 ;  /* 0x0000002015157836 */ /* 0x000fc40000000000 */
[----:B------:R-:W-:Y:S01]  /*6f70*/  UIADD3 UR13, UR8, 0x100, URZ ;  /* 0x00000100080d7890 */ /* 0x000fe2000fffe03f */
[----:B------:R-:W-:Y:S01]  /*6f80*/  SEL R14, RZ, 0x1, P1 ;  /* 0x00000001ff0e7807 */ /* 0x000fe20000800000 */
[----:B------:R-:W-:Y:S01]  /*6f90*/  UIADD3 UR14, UR8, 0x10100, URZ ;  /* 0x00010100080e7890 */ /* 0x000fe2000fffe03f */
[----:B------:R-:W-:Y:S02]  /*6fa0*/  SEL R6, R6, RZ, P1 ;  /* 0x000000ff06067207 */ /* 0x000fe40000800000 */
[----:B------:R-:W-:Y:S02]  /*6fb0*/  LOP3.LUT R5, R5, R14, RZ, 0x3c, !PT ;  /* 0x0000000e05057212 */ /* 0x000fe400078e3cff */
[----:B------:R-:W-:Y:S02]  /*6fc0*/  UMOV UR8, UR13 ;  /* 0x0000000d00087c82 */ /* 0x000fe40008000000 */
[----:B------:R0:W-:Y:S02]  /*6fd0*/  UTMALDG.3D [UR8], [UR4], desc[UR6] ;  /* 0x00000608040075b4 */ /* 0x0001e40008011000 */
[----:B0-----:R-:W-:Y:S01]  /*6fe0*/  UMOV UR8, UR14 ;  /* 0x0000000e00087c82 */ /* 0x001fe20008000000 */
[----:B------:R-:W-:-:S02]  /*6ff0*/  UMOV UR11, UR18 ;  /* 0x00000012000b7c82 */ /* 0x000fc40008000000 */
[----:B------:R0:W-:Y:S02]  /*7000*/  UTMALDG.3D [UR8], [UR22], desc[UR6] ;  /* 0x00000608160075b4 */ /* 0x0001e40008011000 */
[----:B0-----:R-:W-:Y:S05]  /*7010*/  @P3 BRA `(.L_x_169) ;  /* 0xfffffffc00503947 */ /* 0x001fea000383ffff */
.L_x_165:
[----:B------:R-:W-:Y:S05]  /*7020*/  BSYNC B1 ;  /* 0x0000000000017941 */ /* 0x000fea0003800000 */
.L_x_164:
[----:B------:R-:W-:Y:S01]  /*7030*/  LOP3.LUT P3, RZ, R11, 0xff, RZ, 0xc0, !PT ;  /* 0x000000ff0bff7812 */ /* 0x000fe2000786c0ff */
[----:B------:R-:W-:Y:S01]  /*7040*/  IMAD.IADD R3, R12, 0x1, R3 ;  /* 0x000000010c037824 */ /* 0x000fe200078e0203 */
[----:B------:R-:W-:Y:S01]  /*7050*/  IADD3 R16, P4, R16, UR36, RZ ;  /* 0x0000002410107c10 */ /* 0x000fe2000ff9e0ff */
[----:B------:R-:W-:Y:S01]  /*7060*/  ULDC.64 UR4, c[0x0][0x650] ;  /* 0x0001940000047ab9 */ /* 0x000fe20000000a00 */
[----:B------:R-:W-:Y:S01]  /*7070*/  BSSY B1, `(.L_x_170) ;  /* 0x000006c000017945 */ /* 0x000fe20003800000 */
[----:B------:R-:W-:Y:S01]  /*7080*/  IMAD.MOV.U32 R13, RZ, RZ, -0x1 ;  /* 0xffffffffff0d7424 */ /* 0x000fe200078e00ff */
[----:B------:R-:W-:Y:S01]  /*7090*/  ISETP.GT.U32.AND P1, PT, R3, 0x3, PT ;  /* 0x000000030300780c */ /* 0x000fe20003f24070 */
[----:B------:R-:W-:Y:S01]  /*70a0*/  IMAD.MOV.U32 R20, RZ, RZ, -0x1 ;  /* 0xffffffffff147424 */ /* 0x000fe200078e00ff */
[----:B------:R-:W-:Y:S01]  /*70b0*/  SHF.R.U32.HI R4, RZ, 0x2, R3 ;  /* 0x00000002ff047819 */ /* 0x000fe20000011603 */
[----:B------:R-:W-:Y:S01]  /*70c0*/  IMAD.MOV.U32 R8, RZ, RZ, -0x1 ;  /* 0xffffffffff087424 */ /* 0x000fe200078e00ff */
[----:B------:R-:W-:-:S02]  /*70d0*/  ISETP.LT.U32.AND P1, PT, R12, 0x4, P1 ;  /* 0x000000040c00780c */ /* 0x000fc40000f21070 */
[----:B------:R-:W-:Y:S01]  /*70e0*/  IADD3.X R17, R17, UR42, RZ, P4, !PT ;  /* 0x0000002a11117c10 */ /* 0x000fe2000a7fe4ff */
[----:B------:R-:W0:Y:S01]  /*70f0*/  @P3 S2R R6, SR_CgaCtaId ;  /* 0x0000000000063919 */ /* 0x000e220000008800 */
[----:B------:R-:W-:Y:S02]  /*7100*/  @P3 MOV R5, 0x400 ;  /* 0x0000040000053802 */ /* 0x000fe40000000f00 */
[----:B------:R-:W-:Y:S02]  /*7110*/  ISETP.GE.U32.AND P4, PT, R16, UR4, PT ;  /* 0x0000000410007c0c */ /* 0x000fe4000bf86070 */
[----:B------:R-:W-:Y:S02]  /*7120*/  LOP3.LUT R4, R4, 0x1, RZ, 0xc0, !PT ;  /* 0x0000000104047812 */ /* 0x000fe400078ec0ff */
[----:B------:R-:W-:Y:S02]  /*7130*/  LOP3.LUT R3, R3, 0x3, RZ, 0xc0, !PT ;  /* 0x0000000303037812 */ /* 0x000fe400078ec0ff */
[----:B------:R-:W-:-:S02]  /*7140*/  PRMT R11, RZ, 0x7610, R11 ;  /* 0x00007610ff0b7816 */ /* 0x000fc4000000000b */
[----:B0-----:R-:W-:-:S04]  /*7150*/  @P3 LEA R5, R6, R5, 0x18 ;  /* 0x0000000506053211 */ /* 0x001fc800078ec0ff */
[----:B------:R0:W-:Y:S01]  /*7160*/  @P3 SYNCS.ARRIVE.TRANS64.A1T0 RZ, [R5+URZ+0x58], RZ ;  /* 0x000058ff05ff39a7 */ /* 0x0001e2000810003f */
[----:B------:R-:W-:-:S04]  /*7170*/  ISETP.NE.U32.AND P3, PT, R4, 0x1, PT ;  /* 0x000000010400780c */ /* 0x000fc80003f65070 */
[----:B------:R-:W-:Y:S02]  /*7180*/  ISETP.GT.U32.AND P3, PT, R12, 0x3, !P3 ;  /* 0x000000030c00780c */ /* 0x000fe40005f64070 */
[----:B0-----:R-:W-:Y:S02]  /*7190*/  SEL R5, RZ, 0x1, !P1 ;  /* 0x00000001ff057807 */ /* 0x001fe40004800000 */
[----:B------:R-:W-:Y:S02]  /*71a0*/  ISETP.GE.U32.AND.EX P1, PT, R17, UR5, PT, P4 ;  /* 0x0000000511007c0c */ /* 0x000fe4000bf26140 */
[----:B------:R-:W-:-:S04]  /*71b0*/  SEL R4, RZ, 0x1, !P3 ;  /* 0x00000001ff047807 */ /* 0x000fc80005800000 */
[----:B------:R-:W-:Y:S02]  /*71c0*/  LOP3.LUT R0, R4, R0, R5, 0x96, !PT ;  /* 0x0000000004007212 */ /* 0x000fe400078e9605 */
[----:B------:R-:W-:-:S05]  /*71d0*/  PRMT R4, RZ, 0x7610, R4 ;  /* 0x00007610ff047816 */ /* 0x000fca0000000004 */
[----:B------:R-:W-:Y:S05]  /*71e0*/  @P1 BRA `(.L_x_171) ;  /* 0x0000000400501947 */ /* 0x000fea0003800000 */
[----:B------:R-:W-:Y:S01]  /*71f0*/  ULDC.64 UR4, c[0x0][0x628] ;  /* 0x00018a0000047ab9 */ /* 0x000fe20000000a00 */
[----:B------:R-:W0:Y:S01]  /*7200*/  S2R R14, SR_CTAID.X ;  /* 0x00000000000e7919 */ /* 0x000e220000002500 */
[----:B------:R-:W-:Y:S01]  /*7210*/  ISETP.NE.U32.AND P1, PT, RZ, UR4, PT ;  /* 0x00000004ff007c0c */ /* 0x000fe2000bf25070 */
[----:B------:R-:W-:Y:S01]  /*7220*/  ULDC UR7, c[0x0][0x630] ;  /* 0x00018c0000077ab9 */ /* 0x000fe20000000800 */
[----:B------:R-:W-:Y:S01]  /*7230*/  IMAD.MOV.U32 R4, RZ, RZ, R16 ;  /* 0x000000ffff047224 */ /* 0x000fe200078e0010 */
[----:B------:R-:W1:Y:S01]  /*7240*/  S2R R13, SR_CTAID.Y ;  /* 0x00000000000d7919 */ /* 0x000e620000002600 */
[----:B------:R-:W-:Y:S01]  /*7250*/  ISETP.NE.AND.EX P1, PT, RZ, UR5, PT, P1 ;  /* 0x00000005ff007c0c */ /* 0x000fe2000bf25310 */
[----:B------:R-:W-:-:S12]  /*7260*/  IMAD.MOV.U32 R5, RZ, RZ, R17 ;  /* 0x000000ffff057224 */ /* 0x000fd800078e0011 */
[----:B------:R-:W-:Y:S05]  /*7270*/  @!P1 BRA `(.L_x_172) ;  /* 0x0000000000289947 */ /* 0x000fea0003800000 */
[----:B------:R-:W-:Y:S02]  /*7280*/  ULDC UR6, c[0x0][0x634] ;  /* 0x00018d0000067ab9 */ /* 0x000fe40000000800 */
[----:B------:R-:W-:-:S05]  /*7290*/  IADD3 R9, P1, R16, UR6, RZ ;  /* 0x0000000610097c10 */ /* 0x000fca000ff3e0ff */
[----:B------:R-:W-:-:S04]  /*72a0*/  IMAD.X R15, RZ, RZ, R17, P1 ;  /* 0x000000ffff0f7224 */ /* 0x000fc800008e0611 */
[----:B------:R-:W-:-:S04]  /*72b0*/  IMAD.WIDE.U32 R6, R15, UR4, RZ ;  /* 0x000000040f067c25 */ /* 0x000fc8000f8e00ff */
[----:B------:R-:W-:-:S04]  /*72c0*/  IMAD.WIDE.U32 R6, P1, R9, UR5, R6 ;  /* 0x0000000509067c25 */ /* 0x000fc8000f820006 */
[----:B------:R-:W-:-:S04]  /*72d0*/  IMAD.WIDE.U32 R8, R9, UR4, RZ ;  /* 0x0000000409087c25 */ /* 0x000fc8000f8e00ff */
[----:B------:R-:W-:Y:S01]  /*72e0*/  IMAD.X R5, RZ, RZ, RZ, P1 ;  /* 0x000000ffff057224 */ /* 0x000fe200008e06ff */
[----:B------:R-:W-:Y:S01]  /*72f0*/  IADD3 RZ, P1, R9, R6, RZ ;  /* 0x0000000609ff7210 */ /* 0x000fe20007f3e0ff */
[----:B------:R-:W-:-:S04]  /*7300*/  IMAD.MOV.U32 R4, RZ, RZ, R7 ;  /* 0x000000ffff047224 */ /* 0x000fc800078e0007 */
[----:B------:R-:W-:-:S08]  /*7310*/  IMAD.WIDE.U32.X R4, R15, UR5, R4, P1 ;  /* 0x000000050f047c25 */ /* 0x000fd000088e0404 */
.L_x_172:
[--C-:B------:R-:W-:Y:S01]  /*7320*/  SHF.R.U64 R8, R4, UR7, R5.reuse ;  /* 0x0000000704087c19 */ /* 0x100fe20008001205 */
[----:B------:R-:W-:Y:S01]  /*7330*/  ULDC.64 UR4, c[0x0][0x620] ;  /* 0x0001880000047ab9 */ /* 0x000fe20000000a00 */
[----:B------:R-:W-:Y:S01]  /*7340*/  SHF.R.U32.HI R4, RZ, UR7, R5 ;  /* 0x00000007ff047c19 */ /* 0x000fe20008011605 */
[----:B------:R-:W2:Y:S01]  /*7350*/  LDC R25, c[0x0][0x144] ;  /* 0x00005100ff197b82 */ /* 0x000ea20000000800 */
[----:B------:R-:W-:Y:S01]  /*7360*/  IADD3 R7, P1, RZ, -R8, RZ ;  /* 0x80000008ff077210 */ /* 0x000fe20007f3e0ff */
[----:B------:R-:W-:Y:S01]  /*7370*/  ULDC.64 UR8, c[0x0][0x640] ;  /* 0x0001900000087ab9 */ /* 0x000fe20000000a00 */
[----:B0-----:R-:W-:Y:S01]  /*7380*/  I2FP.F32.U32 R9, R14 ;  /* 0x0000000e00097245 */ /* 0x001fe20000201000 */
[----:B------:R-:W-:Y:S02]  /*7390*/  ULDC UR6, c[0x0][0x608] ;  /* 0x0001820000067ab9 */ /* 0x000fe40000000800 */
[----:B------:R-:W-:Y:S01]  /*73a0*/  IMAD.X R4, RZ, RZ, ~R4, P1 ;  /* 0x000000ffff047224 */ /* 0x000fe200008e0e04 */
[----:B------:R-:W-:Y:S01]  /*73b0*/  ISETP.NE.U32.AND P1, PT, RZ, UR8, PT ;  /* 0x00000008ff007c0c */ /* 0x000fe2000bf25070 */
[----:B------:R-:W0:Y:S02]  /*73c0*/  LDC R20, c[0x0][0x148] ;  /* 0x00005200ff147b82 */ /* 0x000e240000000800 */
[----:B------:R-:W-:Y:S01]  /*73d0*/  IMAD R6, R4, UR4, RZ ;  /* 0x0000000404067c24 */ /* 0x000fe2000f8e02ff */
[----:B------:R-:W-:Y:S01]  /*73e0*/  ISETP.NE.AND.EX P1, PT, RZ, UR9, PT, P1 ;  /* 0x00000009ff007c0c */ /* 0x000fe2000bf25310 */
[----:B------:R-:W-:Y:S01]  /*73f0*/  IMAD.WIDE.U32 R4, R7, UR4, R16 ;  /* 0x0000000407047c25 */ /* 0x000fe2000f8e0010 */
[----:B------:R-:W-:-:S03]  /*7400*/  ULDC UR4, c[0x0][0x150] ;  /* 0x0000540000047ab9 */ /* 0x000fc60000000800 */
[----:B------:R-:W-:Y:S02]  /*7410*/  IMAD R7, R7, UR5, R6 ;  /* 0x0000000507077c24 */ /* 0x000fe4000f8e0206 */
[----:B------:R-:W-:Y:S01]  /*7420*/  FMUL R6, R9, UR4 ;  /* 0x0000000409067c20 */ /* 0x000fe20008400000 */
[----:B------:R-:W-:Y:S01]  /*7430*/  ULDC UR4, c[0x0][0x618] ;  /* 0x0001860000047ab9 */ /* 0x000fe20000000800 */
[----:B------:R-:W-:Y:S01]  /*7440*/  ULDC UR5, c[0x0][0x154] ;  /* 0x0000550000057ab9 */ /* 0x000fe20000000800 */
[----:B------:R-:W-:-:S03]  /*7450*/  IMAD.IADD R5, R5, 0x1, R7 ;  /* 0x0000000105057824 */ /* 0x000fc600078e0207 */
[----:B------:R-:W3:Y:S02]  /*7460*/  F2I.U32.TRUNC.NTZ R6, R6 ;  /* 0x0000000600067305 */ /* 0x000ee4000020f000 */
[----:B------:R-:W-:Y:S02]  /*7470*/  SHF.R.U64 R9, R4, UR4, R5 ;  /* 0x0000000404097c19 */ /* 0x000fe40008001205 */
[----:B-1----:R-:W-:-:S05]  /*7480*/  I2FP.F32.U32 R4, R13 ;  /* 0x0000000d00047245 */ /* 0x002fca0000201000 */
[----:B------:R-:W-:Y:S01]  /*7490*/  FMUL R22, R4, UR5 ;  /* 0x0000000504167c20 */ /* 0x000fe20008400000 */
[----:B------:R-:W-:Y:S01]  /*74a0*/  SHF.R.U32.HI R4, RZ, UR4, R5 ;  /* 0x00000004ff047c19 */ /* 0x000fe20008011605 */
[----:B------:R-:W-:-:S03]  /*74b0*/  ULDC UR4, c[0x0][0x658] ;  /* 0x0001960000047ab9 */ /* 0x000fc60000000800 */
[--C-:B------:R-:W-:Y:S01]  /*74c0*/  SHF.R.U64 R21, R9, UR6, R4.reuse ;  /* 0x0000000609157c19 */ /* 0x100fe20008001204 */
[----:B------:R-:W1:Y:S01]  /*74d0*/  F2I.U32.TRUNC.NTZ R22, R22 ;  /* 0x0000001600167305 */ /* 0x000e62000020f000 */
[----:B------:R-:W-:Y:S01]  /*74e0*/  SHF.R.U32.HI R4, RZ, UR6, R4 ;  /* 0x00000006ff047c19 */ /* 0x000fe20008011604 */
[----:B---3--:R-:W-:-:S03]  /*74f0*/  IMAD.MOV R6, RZ, RZ, -R6 ;  /* 0x000000ffff067224 */ /* 0x008fc600078e0a06 */
[----:B------:R-:W-:Y:S01]  /*7500*/  SHF.R.U64 R15, R21, UR4, R4 ;  /* 0x00000004150f7c19 */ /* 0x000fe20008001204 */
[----:B--2---:R-:W-:Y:S01]  /*7510*/  IMAD R14, R25, R6, R14 ;  /* 0x00000006190e7224 */ /* 0x004fe200078e020e */
[----:B------:R-:W-:-:S03]  /*7520*/  SHF.R.U32.HI R23, RZ, UR4, R4 ;  /* 0x00000004ff177c19 */ /* 0x000fc60008011604 */
[----:B------:R-:W-:Y:S02]  /*7530*/  IMAD.MOV.U32 R4, RZ, RZ, R15 ;  /* 0x000000ffff047224 */ /* 0x000fe400078e000f */
[----:B------:R-:W-:Y:S01]  /*7540*/  IMAD.MOV.U32 R5, RZ, RZ, R23 ;  /* 0x000000ffff057224 */ /* 0x000fe200078e0017 */
[----:B-1----:R-:W-:Y:S06]  /*7550*/  @!P1 BRA `(.L_x_173) ;  /* 0x0000000000289947 */ /* 0x002fec0003800000 */
[----:B------:R-:W-:Y:S02]  /*7560*/  ULDC UR4, c[0x0][0x64c] ;  /* 0x0001930000047ab9 */ /* 0x000fe40000000800 */
[----:B------:R-:W-:-:S05]  /*7570*/  IADD3 R5, P1, R15, UR4, RZ ;  /* 0x000000040f057c10 */ /* 0x000fca000ff3e0ff */
[----:B------:R-:W-:-:S04]  /*7580*/  IMAD.X R23, RZ, RZ, R23, P1 ;  /* 0x000000ffff177224 */ /* 0x000fc800008e0617 */
[----:B------:R-:W-:-:S04]  /*7590*/  IMAD.WIDE.U32 R6, R23, UR8, RZ ;  /* 0x0000000817067c25 */ /* 0x000fc8000f8e00ff */
[----:B------:R-:W-:-:S04]  /*75a0*/  IMAD.WIDE.U32 R6, P1, R5, UR9, R6 ;  /* 0x0000000905067c25 */ /* 0x000fc8000f820006 */
[----:B------:R-:W-:-:S04]  /*75b0*/  IMAD.WIDE.U32 R4, R5, UR8, RZ ;  /* 0x0000000805047c25 */ /* 0x000fc8000f8e00ff */
[----:B------:R-:W-:Y:S01]  /*75c0*/  IMAD.MOV.U32 R4, RZ, RZ, R7 ;  /* 0x000000ffff047224 */ /* 0x000fe200078e0007 */
[----:B------:R-:W-:Y:S01]  /*75d0*/  IADD3 RZ, P3, R5, R6, RZ ;  /* 0x0000000605ff7210 */ /* 0x000fe20007f7e0ff */
[----:B------:R-:W-:-:S04]  /*75e0*/  IMAD.X R5, RZ, RZ, RZ, P1 ;  /* 0x000000ffff057224 */ /* 0x000fc800008e06ff */
[----:B------:R-:W-:-:S08]  /*75f0*/  IMAD.WIDE.U32.X R4, R23, UR9, R4, P3 ;  /* 0x0000000917047c25 */ /* 0x000fd000098e0404 */
.L_x_173:
[----:B------:R-:W-:Y:S01]  /*7600*/  ISETP.NE.AND P1, PT, R2, 0x1, PT ;  /* 0x000000010200780c */ /* 0x000fe20003f25270 */
[----:B------:R-:W-:Y:S01]  /*7610*/  ULDC UR4, c[0x0][0x648] ;  /* 0x0001920000047ab9 */ /* 0x000fe20000000800 */
[----:B------:R-:W-:Y:S01]  /*7620*/  LOP3.LUT R21, R21, UR16, RZ, 0xc0, !PT ;  /* 0x0000001015157c12 */ /* 0x000fe2000f8ec0ff */
[----:B------:R-:W-:Y:S01]  /*7630*/  IMAD.MOV R22, RZ, RZ, -R22 ;  /* 0x000000ffff167224 */ /* 0x000fe200078e0a16 */
[----:B------:R-:W-:Y:S01]  /*7640*/  SHF.R.U64 R4, R4, UR4, R5 ;  /* 0x0000000404047c19 */ /* 0x000fe20008001205 */
[----:B------:R-:W-:Y:S01]  /*7650*/  ULDC UR4, c[0x0][0x638] ;  /* 0x00018e0000047ab9 */ /* 0x000fe20000000800 */
[----:B------:R-:W-:Y:S01]  /*7660*/  ULDC UR5, c[0x0][0x610] ;  /* 0x0001840000057ab9 */ /* 0x000fe20000000800 */
[----:B------:R-:W-:Y:S02]  /*7670*/  IMAD.MOV.U32 R5, RZ, RZ, 0x1 ;  /* 0x00000001ff057424 */ /* 0x000fe400078e00ff */
[----:B------:R-:W-:Y:S02]  /*7680*/  IMAD.MOV R6, RZ, RZ, -R4 ;  /* 0x000000ffff067224 */ /* 0x000fe400078e0a04 */
[----:B------:R-:W-:Y:S01]  /*7690*/  IMAD R21, R4, UR17, R21 ;  /* 0x0000001104157c24 */ /* 0x000fe2000f8e0215 */
[----:B------:R-:W-:Y:S01]  /*76a0*/  LOP3.LUT R4, R9, UR15, RZ, 0xc0, !PT ;  /* 0x0000000f09047c12 */ /* 0x000fe2000f8ec0ff */
[----:B0-----:R-:W-:-:S02]  /*76b0*/  @P1 IMAD R14, R20, R22, R13 ;  /* 0x00000016140e1224 */ /* 0x001fc400078e020d */
[----:B------:R-:W-:Y:S01]  /*76c0*/  IMAD R15, R6, UR4, R15 ;  /* 0x00000004060f7c24 */ /* 0x000fe2000f8e020f */
[----:B------:R-:W-:Y:S01]  /*76d0*/  ULDC UR4, c[0x0][0x600] ;  /* 0x0001800000047ab9 */ /* 0x000fe20000000800 */
[----:B------:R-:W-:Y:S02]  /*76e0*/  IMAD R14, R21, UR5, R14 ;  /* 0x00000005150e7c24 */ /* 0x000fe4000f8e020e */
[--C-:B------:R-:W-:Y:S01]  /*76f0*/  IMAD R15, R15, UR4, R4.reuse ;  /* 0x000000040f0f7c24 */ /* 0x100fe2000f8e0204 */
[----:B------:R-:W-:-:S04]  /*7700*/  PRMT R4, R5, 0x7610, R4 ;  /* 0x0000761005047816 */ /* 0x000fc80000000004 */
[----:B------:R-:W-:Y:S02]  /*7710*/  SEL R20, R15, R14, !P1 ;  /* 0x0000000e0f147207 */ /* 0x000fe40004800000 */
[----:B------:R-:W-:-:S07]  /*7720*/  SEL R13, R14, R15, !P1 ;  /* 0x0000000f0e0d7207 */ /* 0x000fce0004800000 */
.L_x_171:
[----:B------:R-:W-:Y:S05]  /*7730*/  BSYNC B1 ;  /* 0x0000000000017941 */ /* 0x000fea0003800000 */
.L_x_170:
[----:B------:R-:W-:-:S13]  /*7740*/  LOP3.LUT P1, RZ, R4, 0xff, RZ, 0xc0, !PT ;  /* 0x000000ff04ff7812 */ /* 0x000fda000782c0ff */
[----:B------:R-:W-:Y:S05]  /*7750*/  @P1 BRA `(.L_x_174) ;  /* 0xfffffff4004c1947 */ /* 0x000fea000383ffff */
[----:B------:R-:W-:Y:S05]  /*7760*/  BSYNC B0 ;  /* 0x0000000000007941 */ /* 0x000fea0003800000 */
.L_x_162:
[----:B------:R-:W-:-:S03]  /*7770*/  UMOV UR4, 0xffffffff ;  /* 0xffffffff00047882 */ /* 0x000fc60000000000 */
[----:B------:R-:W-:Y:S05]  /*7780*/  BRA.DIV UR4, `(.L_x_175) ;  /* 0x0000000604187947 */ /* 0x000fea000b800000 */
[----:B------:R-:W-:-:S13]  /*7790*/  ELECT P6, URZ, PT ;  /* 0x00000000003f782f */ /* 0x000fda00038c0000 */
.L_x_189:
[----:B------:R-:W-:Y:S04]  /*77a0*/  BSSY B0, `(.L_x_176) ;  /* 0x000002b000007945 */ /* 0x000fe80003800000 */
[----:B------:R-:W-:Y:S05]  /*77b0*/  @!P6 BRA `(.L_x_177) ;  /* 0x0000000000a4e947 */ /* 0x000fea0003800000 */
[----:B------:R-:W-:-:S04]  /*77c0*/  LOP3.LUT R18, R18, 0x2, RZ, 0xfc, !PT ;  /* 0x0000000212127812 */ /* 0x000fc800078efcff */
[----:B------:R-:W-:-:S13]  /*77d0*/  ISETP.NE.AND P0, PT, R18, 0x3, PT ;  /* 0x000000031200780c */ /* 0x000fda0003f05270 */
[----:B------:R-:W-:Y:S05]  /*77e0*/  @!P0 BRA `(.L_x_178) ;  /* 0x0000000000048947 */ /* 0x000fea0003800000 */
[----:B------:R-:W-:Y:S01]  /*77f0*/  BPT.TRAP 0x1 ;  /* 0x000000040000795c */ /* 0x000fe20000300000 */
.L_x_178:
[----:B------:R-:W0:Y:S01]  /*7800*/  S2R R5, SR_CgaCtaId ;  /* 0x0000000000057919 */ /* 0x000e220000008800 */
[----:B------:R-:W-:Y:S02]  /*7810*/  MOV R2, 0x400 ;  /* 0x0000040000027802 */ /* 0x000fe40000000f00 */
[----:B------:R-:W-:Y:S02]  /*7820*/  SHF.L.U32 R4, R0, 0x1f, RZ ;  /* 0x0000001f00047819 */ /* 0x000fe400000006ff */
[----:B0-----:R-:W-:-:S05]  /*7830*/  LEA R2, R5, R2, 0x18 ;  /* 0x0000000205027211 */ /* 0x001fca00078ec0ff */
[----:B------:R-:W-:-:S04]  /*7840*/  VIADD R2, R2, 0x20 ;  /* 0x0000002002027836 */ /* 0x000fc80000000000 */
[C---:B------:R-:W-:Y:S02]  /*7850*/  IMAD R7, R3.reuse, 0x8, R2 ;  /* 0x0000000803077824 */ /* 0x040fe400078e0202 */
[----:B------:R-:W-:Y:S02]  /*7860*/  VIADD R3, R3, 0x1 ;  /* 0x0000000103037836 */ /* 0x000fe40000000000 */
[----:B------:R-:W0:Y:S03]  /*7870*/  SYNCS.PHASECHK.TRANS64.TRYWAIT P0, [R7+URZ], R4 ;  /* 0x00000004070075a7 */ /* 0x000e26000800017f */
[----:B------:R-:W-:-:S04]  /*7880*/  ISETP.NE.AND P1, PT, R3, 0x4, PT ;  /* 0x000000040300780c */ /* 0x000fc80003f25270 */
[----:B------:R-:W-:Y:S02]  /*7890*/  SEL R5, RZ, 0x1, P1 ;  /* 0x00000001ff057807 */ /* 0x000fe40000800000 */
[----:B------:R-:W-:Y:S02]  /*78a0*/  SEL R3, R3, RZ, P1 ;  /* 0x000000ff03037207 */ /* 0x000fe40000800000 */
[----:B------:R-:W-:-:S03]  /*78b0*/  LOP3.LUT R6, R0, R5, RZ, 0x3c, !PT ;  /* 0x0000000500067212 */ /* 0x000fc600078e3cff */
[----:B------:R-:W-:Y:S01]  /*78c0*/  IMAD R8, R3, 0x8, R2 ;  /* 0x0000000803087824 */ /* 0x000fe200078e0202 */
[----:B------:R-:W-:Y:S01]  /*78d0*/  SHF.L.U32 R5, R6, 0x1f, RZ ;  /* 0x0000001f06057819 */ /* 0x000fe200000006ff */
[----:B0-----:R-:W-:Y:S06]  /*78e0*/  @!P0 BRA `(.L_x_179) ;  /* 0x0000000000e08947 */ /* 0x001fec0003800000 */
.L_x_190:
[----:B------:R-:W1:Y:S01]  /*78f0*/  SYNCS.PHASECHK.TRANS64.TRYWAIT P0, [R8+URZ], R5 ;  /* 0x00000005080075a7 */ /* 0x000e62000800017f */
[----:B------:R-:W-:-:S05]  /*7900*/  VIADD R0, R3, 0x1 ;  /* 0x0000000103007836 */ /* 0x000fca0000000000 */
[----:B------:R-:W-:-:S04]  /*7910*/  ISETP.NE.AND P1, PT, R0, 0x4, PT ;  /* 0x000000040000780c */ /* 0x000fc80003f25270 */
[----:B------:R-:W-:Y:S02]  /*7920*/  SEL R3, RZ, 0x1, P1 ;  /* 0x00000001ff037807 */ /* 0x000fe40000800000 */
[----:B0-----:R-:W-:Y:S02]  /*7930*/  SEL R7, R0, RZ, P1 ;  /* 0x000000ff00077207 */ /* 0x001fe40000800000 */
[----:B------:R-:W-:-:S03]  /*7940*/  LOP3.LUT R9, R6, R3, RZ, 0x3c, !PT ;  /* 0x0000000306097212 */ /* 0x000fc600078e3cff */
[----:B------:R-:W-:Y:S01]  /*7950*/  IMAD R11, R7, 0x8, R2 ;  /* 0x00000008070b7824 */ /* 0x000fe200078e0202 */
[----:B------:R-:W-:Y:S01]  /*7960*/  SHF.L.U32 R6, R9, 0x1f, RZ ;  /* 0x0000001f09067819 */ /* 0x000fe200000006ff */
[----:B-1----:R-:W-:Y:S06]  /*7970*/  @!P0 BRA `(.L_x_180) ;  /* 0x0000000000d08947 */ /* 0x002fec0003800000 */
.L_x_191:
[----:B------:R-:W1:Y:S01]  /*7980*/  SYNCS.PHASECHK.TRANS64.TRYWAIT P0, [R11+URZ], R6 ;  /* 0x000000060b0075a7 */ /* 0x000e62000800017f */
[----:B------:R-:W-:-:S05]  /*7990*/  VIADD R0, R7, 0x1 ;  /* 0x0000000107007836 */ /* 0x000fca0000000000 */
[----:B------:R-:W-:-:S04]  /*79a0*/  ISETP.NE.AND P1, PT, R0, 0x4, PT ;  /* 0x000000040000780c */ /* 0x000fc80003f25270 */
[----:B------:R-:W-:Y:S02]  /*79b0*/  SEL R4, RZ, 0x1, P1 ;  /* 0x00000001ff047807 */ /* 0x000fe40000800000 */
[----:B------:R-:W-:Y:S02]  /*79c0*/  SEL R3, R0, RZ, P1 ;  /* 0x000000ff00037207 */ /* 0x000fe40000800000 */
[----:B------:R-:W-:Y:S01]  /*79d0*/  LOP3.LUT R0, R9, R4, RZ, 0x3c, !PT ;  /* 0x0000000409007212 */ /* 0x000fe200078e3cff */
[----:B-1----:R-:W-:Y:S06]  /*79e0*/  @!P0 BRA `(.L_x_181) ;  /* 0x0000000000c88947 */ /* 0x002fec0003800000 */
.L_x_192:
[----:B------:R-:W-:Y:S01]  /*79f0*/  IMAD R3, R3, 0x8, R2 ;  /* 0x0000000803037824 */ /* 0x000fe200078e0202 */
[----:B------:R-:W-:-:S07]  /*7a00*/  SHF.L.U32 R0, R0, 0x1f, RZ ;  /* 0x0000001f00007819 */ /* 0x000fce00000006ff */
.L_x_182:
[----:B--2---:R2:W3:Y:S02]  /*7a10*/  SYNCS.PHASECHK.TRANS64.TRYWAIT P0, [R3+URZ], R0 ;  /* 0x00000000030075a7 */ /* 0x0044e4000800017f */
[----:B---3--:R-:W-:Y:S05]  /*7a20*/  @!P0 NANOSLEEP.SYNCS 0x989680 ;  /* 0x009896800000895d */ /* 0x008fea0003900000 */
[----:B------:R-:W3:Y:S02]  /*7a30*/  @!P0 SYNCS.PHASECHK.TRANS64 P0, [R3+URZ], R0 ;  /* 0x00000000030085a7 */ /* 0x000ee4000800007f */
[----:B---3--:R-:W-:Y:S05]  /*7a40*/  @!P0 BRA `(.L_x_182) ;  /* 0xfffffffc00f08947 */ /* 0x008fea000383ffff */
.L_x_177:
[----:B------:R-:W-:Y:S05]  /*7a50*/  BSYNC B0 ;  /* 0x0000000000007941 */ /* 0x000fea0003800000 */
.L_x_176:
[----:B------:R-:W-:Y:S05]  /*7a60*/  EXIT ;  /* 0x000000000000794d */ /* 0x000fea0003800000 */
.L_x_17:
[----:B-1----:R1:W2:Y:S02]  /*7a70*/  SYNCS.PHASECHK.TRANS64.TRYWAIT P1, [R3+URZ], R0 ;  /* 0x00000000030075a7 */ /* 0x0022a4000802017f */
[----:B--2---:R-:W-:Y:S05]  /*7a80*/  @!P1 NANOSLEEP.SYNCS 0x989680 ;  /* 0x009896800000995d */ /* 0x004fea0003900000 */
[----:B------:R-:W2:Y:S02]  /*7a90*/  @!P1 SYNCS.PHASECHK.TRANS64 P1, [R3+URZ], R0 ;  /* 0x00000000030095a7 */ /* 0x000ea4000802007f */
[----:B--2---:R-:W-:Y:S05]  /*7aa0*/  @!P1 BRA `(.L_x_17) ;  /* 0xfffffffc00f09947 */ /* 0x004fea000383ffff */
[----:B------:R-:W-:Y:S05]  /*7ab0*/  BRA `(.L_x_16) ;  /* 0xffffff98007c7947 */ /* 0x000fea000383ffff */
.L_x_22:
[----:B-1----:R-:W-:-:S04]  /*7ac0*/  IMAD.U32 R4, RZ, RZ, UR7 ;  /* 0x00000007ff047e24 */ /* 0x002fc8000f8e00ff */
[----:B------:R1:W2:Y:S03]  /*7ad0*/  SYNCS.PHASECHK.TRANS64.TRYWAIT P1, [R4+URZ], R3 ;  /* 0x00000003040075a7 */ /* 0x0002a6000802017f */
[----:B--2---:R-:W-:Y:S05]  /*7ae0*/  @!P1 NANOSLEEP.SYNCS 0x989680 ;  /* 0x009896800000995d */ /* 0x004fea0003900000 */
[----:B------:R-:W2:Y:S02]  /*7af0*/  @!P1 SYNCS.PHASECHK.TRANS64 P1, [R4+URZ], R3 ;  /* 0x00000003040095a7 */ /* 0x000ea4000802007f */
[----:B--2---:R-:W-:Y:S05]  /*7b00*/  @!P1 BRA `(.L_x_22) ;  /* 0xfffffffc00ec9947 */ /* 0x004fea000383ffff */
[----:B------:R-:W-:Y:S05]  /*7b10*/  BRA `(.L_x_21) ;  /* 0xffffff9c00487947 */ /* 0x000fea000383ffff */
.L_x_163:
[----:B------:R-:W-:Y:S01]  /*7b20*/  BSSY B1, `(.L_x_183) ;  /* 0x0000006000017945 */ /* 0x000fe20003800000 */
[----:B------:R-:W-:-:S07]  /*7b30*/  IMAD.MOV.U32 R15, RZ, RZ, -0x1 ;  /* 0xffffffffff0f7424 */ /* 0x000fce00078e00ff */
[----:B------:R-:W-:Y:S05]  /*7b40*/  WARPSYNC.COLLECTIVE R15, `(.L_x_184) ;  /* 0x000000000f0c7348 */ /* 0x000fea0003c00000 */
[----:B------:R-:W-:Y:S02]  /*7b50*/  ELECT P6, UR62, PT ;  /* 0x00000000003e782f */ /* 0x000fe400038c0000 */
[----:B------:R-:W-:Y:S01]  /*7b60*/  MOV R14, UR62 ;  /* 0x0000003e000e7c02 */ /* 0x000fe20008000f00 */
[----:B------:R-:W-:Y:S10]  /*7b70*/  ENDCOLLECTIVE ;  /* 0x000000000000791b */ /* 0x000ff40003800000 */
.L_x_184:
[----:B------:R-:W-:Y:S05]  /*7b80*/  BSYNC B1 ;  /* 0x0000000000017941 */ /* 0x000fea0003800000 */
.L_x_183:
[----:B------:R-:W-:Y:S05]  /*7b90*/  BRA `(.L_x_185) ;  /* 0xfffffff000487947 */ /* 0x000fea000383ffff */
.L_x_166:
[----:B0-----:R0:W1:Y:S02]  /*7ba0*/  SYNCS.PHASECHK.TRANS64.TRYWAIT P1, [R14+URZ+0x20], R7 ;  /* 0x000020070e0075a7 */ /* 0x001064000802017f */
[----:B-1----:R-:W-:Y:S05]  /*7bb0*/  @!P1 NANOSLEEP.SYNCS 0x989680 ;  /* 0x009896800000995d */ /* 0x002fea0003900000 */
[----:B------:R-:W1:Y:S02]  /*7bc0*/  @!P1 SYNCS.PHASECHK.TRANS64 P1, [R14+URZ+0x20], R7 ;  /* 0x000020070e0095a7 */ /* 0x000e64000802007f */
[----:B-1----:R-:W-:Y:S05]  /*7bd0*/  @!P1 BRA `(.L_x_166) ;  /* 0xfffffffc00f09947 */ /* 0x002fea000383ffff */
[----:B------:R-:W-:Y:S05]  /*7be0*/  BRA `(.L_x_186) ;  /* 0xfffffff0007c7947 */ /* 0x000fea000383ffff */
.L_x_175:
[----:B------:R-:W-:Y:S01]  /*7bf0*/  BSSY B0, `(.L_x_187) ;  /* 0x0000006000007945 */ /* 0x000fe20003800000 */
[----:B------:R-:W-:-:S07]  /*7c00*/  IMAD.MOV.U32 R15, RZ, RZ, -0x1 ;  /* 0xffffffffff0f7424 */ /* 0x000fce00078e00ff */
[----:B------:R-:W-:Y:S05]  /*7c10*/  WARPSYNC.COLLECTIVE R15, `(.L_x_188) ;  /* 0x000000000f0c7348 */ /* 0x000fea0003c00000 */
[----:B------:R-:W-:Y:S02]  /*7c20*/  ELECT P6, UR62, PT ;  /* 0x00000000003e782f */ /* 0x000fe400038c0000 */
[----:B------:R-:W-:Y:S01]  /*7c30*/  MOV R14, UR62 ;  /* 0x0000003e000e7c02 */ /* 0x000fe20008000f00 */
[----:B------:R-:W-:Y:S10]  /*7c40*/  ENDCOLLECTIVE ;  /* 0x000000000000791b */ /* 0x000ff40003800000 */
.L_x_188:
[----:B------:R-:W-:Y:S05]  /*7c50*/  BSYNC B0 ;  /* 0x0000000000007941 */ /* 0x000fea0003800000 */
.L_x_187:
[----:B------:R-:W-:Y:S05]  /*7c60*/  BRA `(.L_x_189) ;  /* 0xfffffff800cc7947 */ /* 0x000fea000383ffff */
.L_x_179:
[----:B0-----:R0:W1:Y:S02]  /*7c70*/  SYNCS.PHASECHK.TRANS64.TRYWAIT P0, [R7+URZ], R4 ;  /* 0x00000004070075a7 */ /* 0x001064000800017f */
[----:B-1----:R-:W-:Y:S05]  /*7c80*/  @!P0 NANOSLEEP.SYNCS 0x989680 ;  /* 0x009896800000895d */ /* 0x002fea0003900000 */
[----:B------:R-:W1:Y:S02]  /*7c90*/  @!P0 SYNCS.PHASECHK.TRANS64 P0, [R7+URZ], R4 ;  /* 0x00000004070085a7 */ /* 0x000e64000800007f */
[----:B-1----:R-:W-:Y:S05]  /*7ca0*/  @!P0 BRA `(.L_x_179) ;  /* 0xfffffffc00f08947 */ /* 0x002fea000383ffff */
[----:B------:R-:W-:Y:S05]  /*7cb0*/  BRA `(.L_x_190) ;  /* 0xfffffffc000c7947 */ /* 0x000fea000383ffff */
.L_x_180:
[----:B0-----:R0:W1:Y:S02]  /*7cc0*/  SYNCS.PHASECHK.TRANS64.TRYWAIT P0, [R8+URZ], R5 ;  /* 0x00000005080075a7 */ /* 0x001064000800017f */
[----:B-1----:R-:W-:Y:S05]  /*7cd0*/  @!P0 NANOSLEEP.SYNCS 0x989680 ;  /* 0x009896800000895d */ /* 0x002fea0003900000 */
[----:B------:R-:W1:Y:S02]  /*7ce0*/  @!P0 SYNCS.PHASECHK.TRANS64 P0, [R8+URZ], R5 ;  /* 0x00000005080085a7 */ /* 0x000e64000800007f */
[----:B-1----:R-:W-:Y:S05]  /*7cf0*/  @!P0 BRA `(.L_x_180) ;  /* 0xfffffffc00f08947 */ /* 0x002fea000383ffff */
[----:B------:R-:W-:Y:S05]  /*7d00*/  BRA `(.L_x_191) ;  /* 0xfffffffc001c7947 */ /* 0x000fea000383ffff */
.L_x_181:
[----:B-1----:R1:W2:Y:S02]  /*7d10*/  SYNCS.PHASECHK.TRANS64.TRYWAIT P0, [R11+URZ], R6 ;  /* 0x000000060b0075a7 */ /* 0x0022a4000800017f */
[----:B--2---:R-:W-:Y:S05]  /*7d20*/  @!P0 NANOSLEEP.SYNCS 0x989680 ;  /* 0x009896800000895d */ /* 0x004fea0003900000 */
[----:B------:R-:W2:Y:S02]  /*7d30*/  @!P0 SYNCS.PHASECHK.TRANS64 P0, [R11+URZ], R6 ;  /* 0x000000060b0085a7 */ /* 0x000ea4000800007f */
[----:B--2---:R-:W-:Y:S05]  /*7d40*/  @!P0 BRA `(.L_x_181) ;  /* 0xfffffffc00f08947 */ /* 0x004fea000383ffff */
[----:B------:R-:W-:Y:S05]  /*7d50*/  BRA `(.L_x_192) ;  /* 0xfffffffc00247947 */ /* 0x000fea000383ffff */
.L_x_193:
[----:B------:R-:W-:-:S00]  /*7d60*/  BRA `(.L_x_193) ;  /* 0xfffffffc00fc7947 */ /* 0x000fc0000383ffff */
[----:B------:R-:W-:-:S00]  /*7d70*/  NOP ;  /* 0x0000000000007918 */ /* 0x000fc00000000000 */
        /* <DEDUP_REMOVED lines=8> */
.L_x_194:


//--------------------- .nv.global.init           --------------------------
	.section	.nv.global.init,"aw",@progbits
.nv.global.init:
	.type		$str$22,@object
	.size		$str$22,($str$23 - $str$22)
$str$22:
        /*0000*/ 	.byte	0x6b, 0x5f, 0x74, 0x69, 0x6c, 0x65, 0x5f, 0x63, 0x6f, 0x75, 0x6e, 0x74, 0x20, 0x3e, 0x3d, 0x20
        /*0010*/ 	.byte	0x31, 0x00
	.type		$str$23,@object
	.size		$str$23,(__unnamed_1 - $str$23)
$str$23:
        /*0012*/ 	.byte	0x2f, 0x74, 0x6d, 0x70, 0x2f, 0x63, 0x75, 0x74, 0x6c, 0x61, 0x73, 0x73, 0x5f, 0x73, 0x77, 0x65
        /*0022*/ 	.byte	0x65, 0x70, 0x5f, 0x73, 0x72, 0x63, 0x2f, 0x69, 0x6e, 0x63, 0x6c, 0x75, 0x64, 0x65, 0x2f, 0x63
        /*0032*/ 	.byte	0x75, 0x74, 0x6c, 0x61, 0x73, 0x73, 0x2f, 0x67, 0x65, 0x6d, 0x6d, 0x2f, 0x63, 0x6f, 0x6c, 0x6c
        /*0042*/ 	.byte	0x65, 0x63, 0x74, 0x69, 0x76, 0x65, 0x2f, 0x73, 0x6d, 0x39, 0x30, 0x5f, 0x6d, 0x6d, 0x61, 0x5f
        /*0052*/ 	.byte	0x74, 0x6d, 0x61, 0x5f, 0x67, 0x6d, 0x6d, 0x61, 0x5f, 0x73, 0x73, 0x5f, 0x77, 0x61, 0x72, 0x70
        /*0062*/ 	.byte	0x73, 0x70, 0x65, 0x63, 0x69, 0x61, 0x6c, 0x69, 0x7a, 0x65, 0x64, 0x2e, 0x68, 0x70, 0x70, 0x00
	.type		__unnamed_1,@object
	.size		__unnamed_1,(.L_0 - __unnamed_1)
__unnamed_1:
        /*0072*/ 	.byte	0x76, 0x6f, 0x69, 0x64, 0x20, 0x63, 0x75, 0x74, 0x6c, 0x61, 0x73, 0x73, 0x3a, 0x3a, 0x67, 0x65
        /* <DEDUP_REMOVED lines=176> */
        /*0b82*/ 	.byte	0x75, 0x74, 0x65, 0x3a, 0x3a, 0x69, 0x64, 0x65, 0x6e, 0x74, 0x69, 0x74, 0x79, 0x5d, 0x00
.L_0:


//--------------------- .nv.shared._ZN7cutlass13device_kernelINS_4gemm6kernel13GemmUniversalIN4cute5tupleIJiiiiEEENS1_10collective13CollectiveMmaINS1_34MainloopSm90TmaGmmaWarpSpecializedILi4ENS5_IJNS4_1CILi1EEESB_SB_EEENS1_35KernelTmaWarpSpecializedCooperativeEEENS5_IJNSA_ILi128EEESF_NSA_ILi32EEEEEENS_10tfloat32_tENS5_IJlSB_lEEESI_SJ_NS4_8TiledMMAINS4_8MMA_AtomIJNS4_4SM904GMMA30MMA_64x128x8_F32TF32TF32_SS_TNILNSN_7ScaleInE1ELSP_1EEEEEENS4_6LayoutINS5_IJNSA_ILi2EEESB_SB_EEENS5_IJSB_NSA_ILi0EEESV_EEEEENS5_IJNS4_10UnderscoreESY_SY_EEEEENS4_13SM90_TMA_LOADENS4_14ComposedLayoutINS4_7SwizzleILi3ELi4ELi3EEENS4_18smem_ptr_flag_bitsILi32EEENSS_INS5_IJNSA_ILi8EEESG_EEENS5_IJSG_SB_EEEEEEEvNS4_8identityES11_S1B_vS1C_EENS_8epilogue10collective6detail29Sm90TmaWarpSpecializedAdapterINS1F_15DefaultEpilogueISI_SJ_SJ_NS1E_6thread17LinearCombinationISI_Li1EffLNS1J_9ScaleType4KindE0ELNS_15FloatRoundStyleE2ESI_EENS1_15EpilogueDefaultEEEEEvvEEEEvNT_6ParamsE --------------------------
	.section	.nv.shared._ZN7cutlass13device_kernelINS_4gemm6kernel13GemmUniversalIN4cute5tupleIJiiiiEEENS1_10collective13CollectiveMmaINS1_34MainloopSm90TmaGmmaWarpSpecializedILi4ENS5_IJNS4_1CILi1EEESB_SB_EEENS1_35KernelTmaWarpSpecializedCooperativeEEENS5_IJNSA_ILi128EEESF_NSA_ILi32EEEEEENS_10tfloat32_tENS5_IJlSB_lEEESI_SJ_NS4_8TiledMMAINS4_8MMA_AtomIJNS4_4SM904GMMA30MMA_64x128x8_F32TF32TF32_SS_TNILNSN_7ScaleInE1ELSP_1EEEEEENS4_6LayoutINS5_IJNSA_ILi2EEESB_SB_EEENS5_IJSB_NSA_ILi0EEESV_EEEEENS5_IJNS4_10UnderscoreESY_SY_EEEEENS4_13SM90_TMA_LOADENS4_14ComposedLayoutINS4_7SwizzleILi3ELi4ELi3EEENS4_18smem_ptr_flag_bitsILi32EEENSS_INS5_IJNSA_ILi8EEESG_EEENS5_IJSG_SB_EEEEEEEvNS4_8identityES11_S1B_vS1C_EENS_8epilogue10collective6detail29Sm90TmaWarpSpecializedAdapterINS1F_15DefaultEpilogueISI_SJ_SJ_NS1E_6thread17LinearCombinationISI_Li1EffLNS1J_9ScaleType4KindE0ELNS_15FloatRoundStyleE2ESI_EENS1_15EpilogueDefaultEEEEEvvEEEEvNT_6ParamsE,"aw",@nobits
	.sectionflags	@""
	.align	16
	.zero		1024


//--------------------- .nv.shared.reserved.0     --------------------------
	.section	.nv.shared.reserved.0,"aw",@nobits
	.weak		__nv_reservedSMEM_offset_0_alias
	.size		__nv_reservedSMEM_offset_0_alias, 0, 0
	.other		__nv_reservedSMEM_offset_0_alias,@"STO_CUDA_RESERVED_SHARED STV_DEFAULT"
__nv_reservedSMEM_offset_0_alias:
	.zero		0


//--------------------- .nv.global                --------------------------
	.section	.nv.global,"aw",@nobits
.nv.global:
	.type		_ZN40_INTERNAL_9dafdf9c_4_k_cu_d5150d49_299024cute1_E,@object
	.size		_ZN40_INTERNAL_9dafdf9c_4_k_cu_d5150d49_299024cute1_E,(_ZN40_INTERNAL_9dafdf9c_4_k_cu_d5150d49_299024cuda3std3__45__cpo6cbeginE - _ZN40_INTERNAL_9dafdf9c_4_k_cu_d5150d49_299024cute1_E)
_ZN40_INTERNAL_9dafdf9c_4_k_cu_d5150d49_299024cute1_E:
	.zero		1
	.type		_ZN40_INTERNAL_9dafdf9c_4_k_cu_d5150d49_299024cuda3std3__45__cpo6cbeginE,@object
	.size		_ZN40_INTERNAL_9dafdf9c_4_k_cu_d5150d49_299024cuda3std3__45__cpo6cbeginE,(_ZN40_INTERNAL_9dafdf9c_4_k_cu_d5150d49_299024cuda3std3__48in_placeE - _ZN40_INTERNAL_9dafdf9c_4_k_cu_d5150d49_299024cuda3std3__45__cpo6cbeginE)
_ZN40_INTERNAL_9dafdf9c_4_k_cu_d5150d49_299024cuda3std3__45__cpo6cbeginE:
	.zero		1
	.type		_ZN40_INTERNAL_9dafdf9c_4_k_cu_d5150d49_299024cuda3std3__48in_placeE,@object
	.size		_ZN40_INTERNAL_9dafdf9c_4_k_cu_d5150d49_299024cuda3std3__48in_placeE,(_ZN40_INTERNAL_9dafdf9c_4_k_cu_d5150d49_299024cuda3std6ranges3__45__cpo9iter_moveE - _ZN40_INTERNAL_9dafdf9c_4_k_cu_d5150d49_299024cuda3std3__48in_placeE)
_ZN40_INTERNAL_9dafdf9c_4_k_cu_d5150d49_299024cuda3std3__48in_placeE:
	.zero		1
	.type		_ZN40_INTERNAL_9dafdf9c_4_k_cu_d5150d49_299024cuda3std6ranges3__45__cpo9iter_moveE,@object
	.size		_ZN40_INTERNAL_9dafdf9c_4_k_cu_d5150d49_299024cuda3std6ranges3__45__cpo9iter_moveE,(_ZN40_INTERNAL_9dafdf9c_4_k_cu_d5150d49_299024cuda3std3__45__cpo5beginE - _ZN40_INTERNAL_9dafdf9c_4_k_cu_d5150d49_299024cuda3std6ranges3__45__cpo9iter_moveE)
_ZN40_INTERNAL_9dafdf9c_4_k_cu_d5150d49_299024cuda3std6ranges3__45__cpo9iter_moveE:
	.zero		1
	.type		_ZN40_INTERNAL_9dafdf9c_4_k_cu_d5150d49_299024cuda3std3__45__cpo5beginE,@object
	.size		_ZN40_INTERNAL_9dafdf9c_4_k_cu_d5150d49_299024cuda3std3__45__cpo5beginE,(_ZN40_INTERNAL_9dafdf9c_4_k_cu_d5150d49_299024cuda3std3__442_GLOBAL__N__9dafdf9c_4_k_cu_d5150d49_299026ignoreE - _ZN40_INTERNAL_9dafdf9c_4_k_cu_d5150d49_299024cuda3std3__45__cpo5beginE)
_ZN40_INTERNAL_9dafdf9c_4_k_cu_d5150d49_299024cuda3std3__45__cpo5beginE:
	.zero		1
	.type		_ZN40_INTERNAL_9dafdf9c_4_k_cu_d5150d49_299024cuda3std3__442_GLOBAL__N__9dafdf9c_4_k_cu_d5150d49_299026ignoreE,@object
	.size		_ZN40_INTERNAL_9dafdf9c_4_k_cu_d5150d49_299024cuda3std3__442_GLOBAL__N__9dafdf9c_4_k_cu_d5150d49_299026ignoreE,(_ZN40_INTERNAL_9dafdf9c_4_k_cu_d5150d49_299024cute7productE - _ZN40_INTERNAL_9dafdf9c_4_k_cu_d5150d49_299024cuda3std3__442_GLOBAL__N__9dafdf9c_4_k_cu_d5150d49_299026ignoreE)
_ZN40_INTERNAL_9dafdf9c_4_k_cu_d5150d49_299024cuda3std3__442_GLOBAL__N__9dafdf9c_4_k_cu_d5150d49_299026ignoreE:
	.zero		1
	.type		_ZN40_INTERNAL_9dafdf9c_4_k_cu_d5150d49_299024cute7productE,@object
	.size		_ZN40_INTERNAL_9dafdf9c_4_k_cu_d5150d49_299024cute7productE,(_ZN40_INTERNAL_9dafdf9c_4_k_cu_d5150d49_299024cuda3std3__45__cpo3endE - _ZN40_INTERNAL_9dafdf9c_4_k_cu_d5150d49_299024cute7productE)
_ZN40_INTERNAL_9dafdf9c_4_k_cu_d5150d49_299024cute7productE:
	.zero		1
	.type		_ZN40_INTERNAL_9dafdf9c_4_k_cu_d5150d49_299024cuda3std3__45__cpo3endE,@object
	.size		_ZN40_INTERNAL_9dafdf9c_4_k_cu_d5150d49_299024cuda3std3__45__cpo3endE,(_ZN40_INTERNAL_9dafdf9c_4_k_cu_d5150d49_299024cuda3std3__419piecewise_constructE - _ZN40_INTERNAL_9dafdf9c_4_k_cu_d5150d49_299024cuda3std3__45__cpo3endE)
_ZN40_INTERNAL_9dafdf9c_4_k_cu_d5150d49_299024cuda3std3__45__cpo3endE:
	.zero		1
	.type		_ZN40_INTERNAL_9dafdf9c_4_k_cu_d5150d49_299024cuda3std3__419piecewise_constructE,@object
	.size		_ZN40_INTERNAL_9dafdf9c_4_k_cu_d5150d49_299024cuda3std3__419piecewise_constructE,(_ZN40_INTERNAL_9dafdf9c_4_k_cu_d5150d49_299024cuda3std3__45__cpo4cendE - _ZN40_INTERNAL_9dafdf9c_4_k_cu_d5150d49_299024cuda3std3__419piecewise_constructE)
_ZN40_INTERNAL_9dafdf9c_4_k_cu_d5150d49_299024cuda3std3__419piecewise_constructE:
	.zero		1
	.type		_ZN40_INTERNAL_9dafdf9c_4_k_cu_d5150d49_299024cuda3std3__45__cpo4cendE,@object
	.size		_ZN40_INTERNAL_9dafdf9c_4_k_cu_d5150d49_299024cuda3std3__45__cpo4cendE,(_ZN40_INTERNAL_9dafdf9c_4_k_cu_d5150d49_299024cuda3std6ranges3__45__cpo4swapE - _ZN40_INTERNAL_9dafdf9c_4_k_cu_d5150d49_299024cuda3std3__45__cpo4cendE)
_ZN40_INTERNAL_9dafdf9c_4_k_cu_d5150d49_299024cuda3std3__45__cpo4cendE:
	.zero		1
	.type		_ZN40_INTERNAL_9dafdf9c_4_k_cu_d5150d49_299024cuda3std6ranges3__45__cpo4swapE,@object
	.size		_ZN40_INTERNAL_9dafdf9c_4_k_cu_d5150d49_299024cuda3std6ranges3__45__cpo4swapE,(.L_8 - _ZN40_INTERNAL_9dafdf9c_4_k_cu_d5150d49_299024cuda3std6ranges3__45__cpo4swapE)
_ZN40_INTERNAL_9dafdf9c_4_k_cu_d5150d49_299024cuda3std6ranges3__45__cpo4swapE:
	.zero		1
.L_8:


//--------------------- .nv.constant0._ZN7cutlass13device_kernelINS_4gemm6kernel13GemmUniversalIN4cute5tupleIJiiiiEEENS1_10collective13CollectiveMmaINS1_34MainloopSm90TmaGmmaWarpSpecializedILi4ENS5_IJNS4_1CILi1EEESB_SB_EEENS1_35KernelTmaWarpSpecializedCooperativeEEENS5_IJNSA_ILi128EEESF_NSA_ILi32EEEEEENS_10tfloat32_tENS5_IJlSB_lEEESI_SJ_NS4_8TiledMMAINS4_8MMA_AtomIJNS4_4SM904GMMA30MMA_64x128x8_F32TF32TF32_SS_TNILNSN_7ScaleInE1ELSP_1EEEEEENS4_6LayoutINS5_IJNSA_ILi2EEESB_SB_EEENS5_IJSB_NSA_ILi0EEESV_EEEEENS5_IJNS4_10UnderscoreESY_SY_EEEEENS4_13SM90_TMA_LOADENS4_14ComposedLayoutINS4_7SwizzleILi3ELi4ELi3EEENS4_18smem_ptr_flag_bitsILi32EEENSS_INS5_IJNSA_ILi8EEESG_EEENS5_IJSG_SB_EEEEEEEvNS4_8identityES11_S1B_vS1C_EENS_8epilogue10collective6detail29Sm90TmaWarpSpecializedAdapterINS1F_15DefaultEpilogueISI_SJ_SJ_NS1E_6thread17LinearCombinationISI_Li1EffLNS1J_9ScaleType4KindE0ELNS_15FloatRoundStyleE2ESI_EENS1_15EpilogueDefaultEEEEEvvEEEEvNT_6ParamsE --------------------------
	.section	.nv.constant0._ZN7cutlass13device_kernelINS_4gemm6kernel13GemmUniversalIN4cute5tupleIJiiiiEEENS1_10collective13CollectiveMmaINS1_34MainloopSm90TmaGmmaWarpSpecializedILi4ENS5_IJNS4_1CILi1EEESB_SB_EEENS1_35KernelTmaWarpSpecializedCooperativeEEENS5_IJNSA_ILi128EEESF_NSA_ILi32EEEEEENS_10tfloat32_tENS5_IJlSB_lEEESI_SJ_NS4_8TiledMMAINS4_8MMA_AtomIJNS4_4SM904GMMA30MMA_64x128x8_F32TF32TF32_SS_TNILNSN_7ScaleInE1ELSP_1EEEEEENS4_6LayoutINS5_IJNSA_ILi2EEESB_SB_EEENS5_IJSB_NSA_ILi0EEESV_EEEEENS5_IJNS4_10UnderscoreESY_SY_EEEEENS4_13SM90_TMA_LOADENS4_14ComposedLayoutINS4_7SwizzleILi3ELi4ELi3EEENS4_18smem_ptr_flag_bitsILi32EEENSS_INS5_IJNSA_ILi8EEESG_EEENS5_IJSG_SB_EEEEEEEvNS4_8identityES11_S1B_vS1C_EENS_8epilogue10collective6detail29Sm90TmaWarpSpecializedAdapterINS1F_15DefaultEpilogueISI_SJ_SJ_NS1E_6thread17LinearCombinationISI_Li1EffLNS1J_9ScaleType4KindE0ELNS_15FloatRoundStyleE2ESI_EENS1_15EpilogueDefaultEEEEEvvEEEEvNT_6ParamsE,"a",@progbits
	.sectionflags	@""
	.align	4
.nv.constant0._ZN7cutlass13device_kernelINS_4gemm6kernel13GemmUniversalIN4cute5tupleIJiiiiEEENS1_10collective13CollectiveMmaINS1_34MainloopSm90TmaGmmaWarpSpecializedILi4ENS5_IJNS4_1CILi1EEESB_SB_EEENS1_35KernelTmaWarpSpecializedCooperativeEEENS5_IJNSA_ILi128EEESF_NSA_ILi32EEEEEENS_10tfloat32_tENS5_IJlSB_lEEESI_SJ_NS4_8TiledMMAINS4_8MMA_AtomIJNS4_4SM904GMMA30MMA_64x128x8_F32TF32TF32_SS_TNILNSN_7ScaleInE1ELSP_1EEEEEENS4_6LayoutINS5_IJNSA_ILi2EEESB_SB_EEENS5_IJSB_NSA_ILi0EEESV_EEEEENS5_IJNS4_10UnderscoreESY_SY_EEEEENS4_13SM90_TMA_LOADENS4_14ComposedLayoutINS4_7SwizzleILi3ELi4ELi3EEENS4_18smem_ptr_flag_bitsILi32EEENSS_INS5_IJNSA_ILi8EEESG_EEENS5_IJSG_SB_EEEEEEEvNS4_8identityES11_S1B_vS1C_EENS_8epilogue10collective6detail29Sm90TmaWarpSpecializedAdapterINS1F_15DefaultEpilogueISI_SJ_SJ_NS1E_6thread17LinearCombinationISI_Li1EffLNS1J_9ScaleType4KindE0ELNS_15FloatRoundStyleE2ESI_EENS1_15EpilogueDefaultEEEEEvvEEEEvNT_6ParamsE:
	.zero		1664


//--------------------- SYMBOLS --------------------------

	.type		.nv.reservedSmem.offset0,@object
	.size		.nv.reservedSmem.offset0,0x4
	.type		__assertfail,@function
